//
// Generated by NVIDIA NVVM Compiler
//
// Compiler Build ID: CL-36424714
// Cuda compilation tools, release 13.0, V13.0.88
// Based on NVVM 20.0.0
//

.version 9.0
.target sm_100
.address_size 64

	// .globl	_Z19get_bbox_gpu_kerneliiiiiifPKfS0_PKiPiPfS3_S3_
.global .align 4 .b8 __cudart_i2opi_f[24] = {65, 144, 67, 60, 153, 149, 98, 219, 192, 221, 52, 245, 209, 87, 39, 252, 41, 21, 68, 78, 110, 131, 249, 162};

.visible .entry _Z19get_bbox_gpu_kerneliiiiiifPKfS0_PKiPiPfS3_S3_(
	.param .u32 _Z19get_bbox_gpu_kerneliiiiiifPKfS0_PKiPiPfS3_S3__param_0,
	.param .u32 _Z19get_bbox_gpu_kerneliiiiiifPKfS0_PKiPiPfS3_S3__param_1,
	.param .u32 _Z19get_bbox_gpu_kerneliiiiiifPKfS0_PKiPiPfS3_S3__param_2,
	.param .u32 _Z19get_bbox_gpu_kerneliiiiiifPKfS0_PKiPiPfS3_S3__param_3,
	.param .u32 _Z19get_bbox_gpu_kerneliiiiiifPKfS0_PKiPiPfS3_S3__param_4,
	.param .u32 _Z19get_bbox_gpu_kerneliiiiiifPKfS0_PKiPiPfS3_S3__param_5,
	.param .f32 _Z19get_bbox_gpu_kerneliiiiiifPKfS0_PKiPiPfS3_S3__param_6,
	.param .u64 .ptr .align 1 _Z19get_bbox_gpu_kerneliiiiiifPKfS0_PKiPiPfS3_S3__param_7,
	.param .u64 .ptr .align 1 _Z19get_bbox_gpu_kerneliiiiiifPKfS0_PKiPiPfS3_S3__param_8,
	.param .u64 .ptr .align 1 _Z19get_bbox_gpu_kerneliiiiiifPKfS0_PKiPiPfS3_S3__param_9,
	.param .u64 .ptr .align 1 _Z19get_bbox_gpu_kerneliiiiiifPKfS0_PKiPiPfS3_S3__param_10,
	.param .u64 .ptr .align 1 _Z19get_bbox_gpu_kerneliiiiiifPKfS0_PKiPiPfS3_S3__param_11,
	.param .u64 .ptr .align 1 _Z19get_bbox_gpu_kerneliiiiiifPKfS0_PKiPiPfS3_S3__param_12,
	.param .u64 .ptr .align 1 _Z19get_bbox_gpu_kerneliiiiiifPKfS0_PKiPiPfS3_S3__param_13
)
{
	.local .align 4 .b8 	__local_depot0[28];
	.reg .b64 	%SP;
	.reg .b64 	%SPL;
	.reg .pred 	%p<59>;
	.reg .b32 	%r<363>;
	.reg .b32 	%f<123>;
	.reg .b64 	%rd<177>;
	.reg .b64 	%fd<9>;

	mov.u64 	%SPL, __local_depot0;
	ld.param.u32 	%r89, [_Z19get_bbox_gpu_kerneliiiiiifPKfS0_PKiPiPfS3_S3__param_0];
	ld.param.u32 	%r94, [_Z19get_bbox_gpu_kerneliiiiiifPKfS0_PKiPiPfS3_S3__param_1];
	ld.param.u32 	%r90, [_Z19get_bbox_gpu_kerneliiiiiifPKfS0_PKiPiPfS3_S3__param_2];
	ld.param.u32 	%r91, [_Z19get_bbox_gpu_kerneliiiiiifPKfS0_PKiPiPfS3_S3__param_3];
	ld.param.f32 	%f34, [_Z19get_bbox_gpu_kerneliiiiiifPKfS0_PKiPiPfS3_S3__param_6];
	ld.param.u64 	%rd31, [_Z19get_bbox_gpu_kerneliiiiiifPKfS0_PKiPiPfS3_S3__param_8];
	ld.param.u64 	%rd32, [_Z19get_bbox_gpu_kerneliiiiiifPKfS0_PKiPiPfS3_S3__param_9];
	ld.param.u64 	%rd33, [_Z19get_bbox_gpu_kerneliiiiiifPKfS0_PKiPiPfS3_S3__param_10];
	ld.param.u64 	%rd34, [_Z19get_bbox_gpu_kerneliiiiiifPKfS0_PKiPiPfS3_S3__param_11];
	ld.param.u64 	%rd35, [_Z19get_bbox_gpu_kerneliiiiiifPKfS0_PKiPiPfS3_S3__param_12];
	ld.param.u64 	%rd36, [_Z19get_bbox_gpu_kerneliiiiiifPKfS0_PKiPiPfS3_S3__param_13];
	cvta.to.global.u64 	%rd1, %rd36;
	cvta.to.global.u64 	%rd2, %rd35;
	cvta.to.global.u64 	%rd3, %rd34;
	cvta.to.global.u64 	%rd4, %rd32;
	cvta.to.global.u64 	%rd5, %rd33;
	add.u64 	%rd6, %SPL, 0;
	add.u64 	%rd7, %SPL, 0;
	add.u64 	%rd8, %SPL, 0;
	add.u64 	%rd9, %SPL, 0;
	mul.lo.s32 	%r95, %r90, %r89;
	mul.lo.s32 	%r96, %r95, %r91;
	min.s32 	%r97, %r94, %r96;
	setp.lt.s32 	%p1, %r97, 1;
	@%p1 bra 	$L__BB0_66;
	mov.b32 	%r98, 0;
	st.global.u32 	[%rd5], %r98;
	setp.lt.s32 	%p2, %r89, 2;
	@%p2 bra 	$L__BB0_14;
	add.s32 	%r1, %r89, -1;
	add.s32 	%r100, %r89, -2;
	and.b32  	%r2, %r1, 15;
	setp.lt.u32 	%p3, %r100, 15;
	mov.b32 	%r338, 1;
	@%p3 bra 	$L__BB0_5;
	and.b32  	%r3, %r1, -16;
	mov.b32 	%r336, 1;
$L__BB0_4:
	.pragma "nounroll";
	mul.wide.u32 	%rd41, %r336, 4;
	add.s64 	%rd42, %rd5, %rd41;
	ld.global.u32 	%r102, [%rd42+-4];
	add.s64 	%rd43, %rd4, %rd41;
	ld.global.u32 	%r103, [%rd43+-4];
	add.s32 	%r104, %r103, %r102;
	st.global.u32 	[%rd42], %r104;
	ld.global.u32 	%r105, [%rd43];
	add.s32 	%r106, %r105, %r104;
	st.global.u32 	[%rd42+4], %r106;
	ld.global.u32 	%r107, [%rd43+4];
	add.s32 	%r108, %r107, %r106;
	st.global.u32 	[%rd42+8], %r108;
	ld.global.u32 	%r109, [%rd43+8];
	add.s32 	%r110, %r109, %r108;
	st.global.u32 	[%rd42+12], %r110;
	ld.global.u32 	%r111, [%rd43+12];
	add.s32 	%r112, %r111, %r110;
	st.global.u32 	[%rd42+16], %r112;
	ld.global.u32 	%r113, [%rd43+16];
	add.s32 	%r114, %r113, %r112;
	st.global.u32 	[%rd42+20], %r114;
	ld.global.u32 	%r115, [%rd43+20];
	add.s32 	%r116, %r115, %r114;
	st.global.u32 	[%rd42+24], %r116;
	ld.global.u32 	%r117, [%rd43+24];
	add.s32 	%r118, %r117, %r116;
	st.global.u32 	[%rd42+28], %r118;
	ld.global.u32 	%r119, [%rd43+28];
	add.s32 	%r120, %r119, %r118;
	st.global.u32 	[%rd42+32], %r120;
	ld.global.u32 	%r121, [%rd43+32];
	add.s32 	%r122, %r121, %r120;
	st.global.u32 	[%rd42+36], %r122;
	ld.global.u32 	%r123, [%rd43+36];
	add.s32 	%r124, %r123, %r122;
	st.global.u32 	[%rd42+40], %r124;
	ld.global.u32 	%r125, [%rd43+40];
	add.s32 	%r126, %r125, %r124;
	st.global.u32 	[%rd42+44], %r126;
	ld.global.u32 	%r127, [%rd43+44];
	add.s32 	%r128, %r127, %r126;
	st.global.u32 	[%rd42+48], %r128;
	ld.global.u32 	%r129, [%rd43+48];
	add.s32 	%r130, %r129, %r128;
	st.global.u32 	[%rd42+52], %r130;
	ld.global.u32 	%r131, [%rd43+52];
	add.s32 	%r132, %r131, %r130;
	st.global.u32 	[%rd42+56], %r132;
	ld.global.u32 	%r133, [%rd43+56];
	add.s32 	%r134, %r133, %r132;
	st.global.u32 	[%rd42+60], %r134;
	add.s32 	%r338, %r336, 16;
	add.s32 	%r135, %r336, 15;
	setp.ne.s32 	%p4, %r135, %r3;
	mov.u32 	%r336, %r338;
	@%p4 bra 	$L__BB0_4;
$L__BB0_5:
	setp.eq.s32 	%p5, %r2, 0;
	@%p5 bra 	$L__BB0_14;
	and.b32  	%r7, %r1, 7;
	setp.lt.u32 	%p6, %r2, 8;
	@%p6 bra 	$L__BB0_8;
	mul.wide.s32 	%rd44, %r338, 4;
	add.s64 	%rd45, %rd5, %rd44;
	ld.global.u32 	%r136, [%rd45+-4];
	add.s64 	%rd46, %rd4, %rd44;
	ld.global.u32 	%r137, [%rd46+-4];
	add.s32 	%r138, %r137, %r136;
	mul.wide.u32 	%rd47, %r338, 4;
	add.s64 	%rd48, %rd5, %rd47;
	st.global.u32 	[%rd48], %r138;
	add.s32 	%r139, %r338, 1;
	ld.global.u32 	%r140, [%rd46];
	add.s32 	%r141, %r140, %r138;
	mul.wide.u32 	%rd49, %r139, 4;
	add.s64 	%rd50, %rd5, %rd49;
	st.global.u32 	[%rd50], %r141;
	add.s32 	%r142, %r338, 2;
	ld.global.u32 	%r143, [%rd45+4];
	ld.global.u32 	%r144, [%rd46+4];
	add.s32 	%r145, %r144, %r143;
	mul.wide.u32 	%rd51, %r142, 4;
	add.s64 	%rd52, %rd5, %rd51;
	st.global.u32 	[%rd52], %r145;
	add.s32 	%r146, %r338, 3;
	ld.global.u32 	%r147, [%rd45+8];
	ld.global.u32 	%r148, [%rd46+8];
	add.s32 	%r149, %r148, %r147;
	mul.wide.u32 	%rd53, %r146, 4;
	add.s64 	%rd54, %rd5, %rd53;
	st.global.u32 	[%rd54], %r149;
	add.s32 	%r150, %r338, 4;
	ld.global.u32 	%r151, [%rd45+12];
	ld.global.u32 	%r152, [%rd46+12];
	add.s32 	%r153, %r152, %r151;
	mul.wide.u32 	%rd55, %r150, 4;
	add.s64 	%rd56, %rd5, %rd55;
	st.global.u32 	[%rd56], %r153;
	add.s32 	%r154, %r338, 5;
	ld.global.u32 	%r155, [%rd45+16];
	ld.global.u32 	%r156, [%rd46+16];
	add.s32 	%r157, %r156, %r155;
	mul.wide.u32 	%rd57, %r154, 4;
	add.s64 	%rd58, %rd5, %rd57;
	st.global.u32 	[%rd58], %r157;
	add.s32 	%r158, %r338, 6;
	ld.global.u32 	%r159, [%rd45+20];
	ld.global.u32 	%r160, [%rd46+20];
	add.s32 	%r161, %r160, %r159;
	mul.wide.u32 	%rd59, %r158, 4;
	add.s64 	%rd60, %rd5, %rd59;
	st.global.u32 	[%rd60], %r161;
	ld.global.u32 	%r162, [%rd45+24];
	ld.global.u32 	%r163, [%rd46+24];
	add.s32 	%r164, %r163, %r162;
	st.global.u32 	[%rd48+28], %r164;
	add.s32 	%r338, %r338, 8;
$L__BB0_8:
	setp.eq.s32 	%p7, %r7, 0;
	@%p7 bra 	$L__BB0_14;
	and.b32  	%r10, %r1, 3;
	setp.lt.u32 	%p8, %r7, 4;
	@%p8 bra 	$L__BB0_11;
	mul.wide.s32 	%rd61, %r338, 4;
	add.s64 	%rd62, %rd5, %rd61;
	ld.global.u32 	%r165, [%rd62+-4];
	add.s64 	%rd63, %rd4, %rd61;
	ld.global.u32 	%r166, [%rd63+-4];
	add.s32 	%r167, %r166, %r165;
	mul.wide.u32 	%rd64, %r338, 4;
	add.s64 	%rd65, %rd5, %rd64;
	st.global.u32 	[%rd65], %r167;
	add.s32 	%r168, %r338, 1;
	ld.global.u32 	%r169, [%rd63];
	add.s32 	%r170, %r169, %r167;
	mul.wide.u32 	%rd66, %r168, 4;
	add.s64 	%rd67, %rd5, %rd66;
	st.global.u32 	[%rd67], %r170;
	add.s32 	%r171, %r338, 2;
	ld.global.u32 	%r172, [%rd62+4];
	ld.global.u32 	%r173, [%rd63+4];
	add.s32 	%r174, %r173, %r172;
	mul.wide.u32 	%rd68, %r171, 4;
	add.s64 	%rd69, %rd5, %rd68;
	st.global.u32 	[%rd69], %r174;
	ld.global.u32 	%r175, [%rd62+8];
	ld.global.u32 	%r176, [%rd63+8];
	add.s32 	%r177, %r176, %r175;
	st.global.u32 	[%rd65+12], %r177;
	add.s32 	%r338, %r338, 4;
$L__BB0_11:
	setp.eq.s32 	%p9, %r10, 0;
	@%p9 bra 	$L__BB0_14;
	mov.b32 	%r341, 0;
$L__BB0_13:
	.pragma "nounroll";
	mul.wide.s32 	%rd70, %r338, 4;
	add.s64 	%rd71, %rd5, %rd70;
	ld.global.u32 	%r179, [%rd71+-4];
	add.s64 	%rd72, %rd4, %rd70;
	ld.global.u32 	%r180, [%rd72+-4];
	add.s32 	%r181, %r180, %r179;
	mul.wide.u32 	%rd73, %r338, 4;
	add.s64 	%rd74, %rd5, %rd73;
	st.global.u32 	[%rd74], %r181;
	add.s32 	%r338, %r338, 1;
	add.s32 	%r341, %r341, 1;
	setp.ne.s32 	%p10, %r341, %r10;
	@%p10 bra 	$L__BB0_13;
$L__BB0_14:
	bar.sync 	0;
	mov.u32 	%r342, %ctaid.x;
	setp.ge.s32 	%p11, %r342, %r89;
	@%p11 bra 	$L__BB0_66;
	mov.u32 	%r18, %tid.x;
	setp.gt.s32 	%p12, %r90, 0;
	add.f32 	%f1, %f34, 0f3F800000;
	mov.u32 	%r19, %ntid.x;
	mov.u32 	%r20, %nctaid.x;
	@%p12 bra 	$L__BB0_16;
	bra.uni 	$L__BB0_62;
$L__BB0_16:
	cvta.to.global.u64 	%rd10, %rd31;
	mov.u64 	%rd137, __cudart_i2opi_f;
$L__BB0_17:
	mul.wide.s32 	%rd87, %r342, 4;
	add.s64 	%rd88, %rd4, %rd87;
	ld.global.u32 	%r200, [%rd88];
	setp.lt.s32 	%p16, %r18, %r200;
	@%p16 bra 	$L__BB0_19;
$L__BB0_18:
	mov.u32 	%r333, %nctaid.x;
	add.s32 	%r342, %r342, %r333;
	setp.lt.s32 	%p58, %r342, %r89;
	@%p58 bra 	$L__BB0_17;
	bra.uni 	$L__BB0_66;
$L__BB0_19:
	add.s64 	%rd11, %rd5, %rd87;
	mul.lo.s32 	%r23, %r342, %r90;
	mov.u32 	%r343, %r18;
$L__BB0_20:
	ld.param.u64 	%rd170, [_Z19get_bbox_gpu_kerneliiiiiifPKfS0_PKiPiPfS3_S3__param_7];
	ld.global.u32 	%r202, [%rd11];
	mul.lo.s32 	%r25, %r343, 7;
	mad.lo.s32 	%r203, %r202, 7, %r25;
	mul.wide.s32 	%rd90, %r203, 4;
	add.s64 	%rd91, %rd3, %rd90;
	mov.b32 	%r204, 1036831949;
	st.global.u32 	[%rd91], %r204;
	ld.global.u32 	%r205, [%rd11];
	add.s32 	%r26, %r25, 1;
	mad.lo.s32 	%r206, %r205, 7, %r26;
	mul.wide.s32 	%rd92, %r206, 4;
	add.s64 	%rd93, %rd3, %rd92;
	st.global.u32 	[%rd93], %r204;
	ld.global.u32 	%r207, [%rd11];
	add.s32 	%r27, %r25, 2;
	mad.lo.s32 	%r208, %r207, 7, %r27;
	mul.wide.s32 	%rd94, %r208, 4;
	add.s64 	%rd95, %rd3, %rd94;
	st.global.u32 	[%rd95], %r204;
	ld.global.u32 	%r209, [%rd11];
	add.s32 	%r28, %r25, 3;
	mad.lo.s32 	%r210, %r209, 7, %r28;
	cvta.to.global.u64 	%rd96, %rd170;
	mul.wide.s32 	%rd97, %r210, 4;
	add.s64 	%rd98, %rd96, %rd97;
	ld.global.f32 	%f2, [%rd98];
	ld.global.f32 	%f3, [%rd98+4];
	ld.global.f32 	%f4, [%rd98+8];
	add.s32 	%r211, %r209, %r343;
	mul.wide.s32 	%rd99, %r211, 4;
	add.s64 	%rd100, %rd2, %rd99;
	mov.b32 	%r344, 0;
	st.global.u32 	[%rd100], %r344;
	ld.global.u32 	%r212, [%rd11];
	add.s32 	%r213, %r212, %r343;
	mul.wide.s32 	%rd101, %r213, 4;
	add.s64 	%rd102, %rd1, %rd101;
	mov.b32 	%r214, -1;
	st.global.u32 	[%rd102], %r214;
$L__BB0_21:
	add.s32 	%r215, %r344, %r23;
	mul.lo.s32 	%r216, %r215, %r91;
	mul.wide.s32 	%rd103, %r216, 4;
	add.s64 	%rd104, %rd10, %rd103;
	ld.global.f32 	%f5, [%rd104];
	ld.global.f32 	%f6, [%rd104+4];
	ld.global.f32 	%f7, [%rd104+8];
	ld.global.f32 	%f8, [%rd104+12];
	ld.global.f32 	%f9, [%rd104+16];
	ld.global.f32 	%f10, [%rd104+20];
	ld.global.f32 	%f11, [%rd104+24];
	ld.global.f32 	%f12, [%rd104+28];
	ld.global.f32 	%f13, [%rd104+32];
	mul.f32 	%f35, %f6, %f7;
	mul.f32 	%f36, %f5, %f35;
	setp.leu.f32 	%p17, %f36, 0f00000000;
	@%p17 bra 	$L__BB0_60;
	sub.f32 	%f14, %f2, %f8;
	sub.f32 	%f15, %f3, %f9;
	mul.f32 	%f37, %f11, 0f3F22F983;
	cvt.rni.s32.f32 	%r360, %f37;
	cvt.rn.f32.s32 	%f38, %r360;
	fma.rn.f32 	%f39, %f38, 0fBFC90FDA, %f11;
	fma.rn.f32 	%f40, %f38, 0fB3A22168, %f39;
	fma.rn.f32 	%f122, %f38, 0fA7C234C5, %f40;
	abs.f32 	%f17, %f11;
	setp.ltu.f32 	%p18, %f17, 0f47CE4780;
	mov.u32 	%r348, %r360;
	mov.f32 	%f119, %f122;
	@%p18 bra 	$L__BB0_30;
	setp.eq.f32 	%p19, %f17, 0f7F800000;
	@%p19 bra 	$L__BB0_29;
	mov.b32 	%r31, %f11;
	shl.b32 	%r218, %r31, 8;
	or.b32  	%r32, %r218, -2147483648;
	mov.b64 	%rd173, 0;
	mov.b32 	%r345, 0;
	mov.u64 	%rd171, __cudart_i2opi_f;
	mov.u64 	%rd172, %rd9;
$L__BB0_25:
	.pragma "nounroll";
	ld.global.nc.u32 	%r219, [%rd171];
	mad.wide.u32 	%rd107, %r219, %r32, %rd173;
	shr.u64 	%rd173, %rd107, 32;
	st.local.u32 	[%rd172], %rd107;
	add.s32 	%r345, %r345, 1;
	add.s64 	%rd172, %rd172, 4;
	add.s64 	%rd171, %rd171, 4;
	setp.ne.s32 	%p20, %r345, 6;
	@%p20 bra 	$L__BB0_25;
	shr.u32 	%r220, %r31, 23;
	st.local.u32 	[%rd9+24], %rd173;
	and.b32  	%r35, %r220, 31;
	and.b32  	%r221, %r220, 224;
	add.s32 	%r222, %r221, -128;
	shr.u32 	%r223, %r222, 5;
	mul.wide.u32 	%rd108, %r223, 4;
	sub.s64 	%rd18, %rd9, %rd108;
	ld.local.u32 	%r346, [%rd18+24];
	ld.local.u32 	%r347, [%rd18+20];
	setp.eq.s32 	%p21, %r35, 0;
	@%p21 bra 	$L__BB0_28;
	shf.l.wrap.b32 	%r346, %r347, %r346, %r35;
	ld.local.u32 	%r224, [%rd18+16];
	shf.l.wrap.b32 	%r347, %r224, %r347, %r35;
$L__BB0_28:
	shr.u32 	%r225, %r346, 30;
	shf.l.wrap.b32 	%r226, %r347, %r346, 2;
	shl.b32 	%r227, %r347, 2;
	shr.u32 	%r228, %r226, 31;
	add.s32 	%r229, %r228, %r225;
	neg.s32 	%r230, %r229;
	setp.lt.s32 	%p22, %r31, 0;
	selp.b32 	%r348, %r230, %r229, %p22;
	xor.b32  	%r231, %r226, %r31;
	shr.s32 	%r232, %r226, 31;
	xor.b32  	%r233, %r232, %r226;
	xor.b32  	%r234, %r232, %r227;
	cvt.u64.u32 	%rd109, %r233;
	shl.b64 	%rd110, %rd109, 32;
	cvt.u64.u32 	%rd111, %r234;
	or.b64  	%rd112, %rd110, %rd111;
	cvt.rn.f64.s64 	%fd1, %rd112;
	mul.f64 	%fd2, %fd1, 0d3BF921FB54442D19;
	cvt.rn.f32.f64 	%f41, %fd2;
	neg.f32 	%f42, %f41;
	setp.lt.s32 	%p23, %r231, 0;
	selp.f32 	%f119, %f42, %f41, %p23;
	bra.uni 	$L__BB0_30;
$L__BB0_29:
	mov.f32 	%f43, 0f00000000;
	mul.rn.f32 	%f119, %f11, %f43;
	mov.b32 	%r348, 0;
$L__BB0_30:
	add.s32 	%r236, %r348, 1;
	mul.rn.f32 	%f44, %f119, %f119;
	and.b32  	%r237, %r348, 1;
	setp.eq.b32 	%p25, %r237, 1;
	selp.f32 	%f45, %f119, 0f3F800000, %p25;
	fma.rn.f32 	%f46, %f44, %f45, 0f00000000;
	fma.rn.f32 	%f47, %f44, 0f37CBAC00, 0fBAB607ED;
	selp.f32 	%f48, 0fB94D4153, %f47, %p25;
	selp.f32 	%f49, 0f3C0885E4, 0f3D2AAABB, %p25;
	fma.rn.f32 	%f50, %f48, %f44, %f49;
	selp.f32 	%f51, 0fBE2AAAA8, 0fBEFFFFFF, %p25;
	fma.rn.f32 	%f52, %f50, %f44, %f51;
	fma.rn.f32 	%f53, %f52, %f46, %f45;
	and.b32  	%r238, %r236, 2;
	setp.eq.s32 	%p26, %r238, 0;
	mov.f32 	%f54, 0f00000000;
	sub.f32 	%f55, %f54, %f53;
	selp.f32 	%f21, %f53, %f55, %p26;
	mov.u32 	%r352, %r360;
	mov.f32 	%f120, %f122;
	@%p18 bra 	$L__BB0_38;
	setp.eq.f32 	%p27, %f17, 0f7F800000;
	@%p27 bra 	$L__BB0_37;
	mov.b32 	%r44, %f11;
	shl.b32 	%r240, %r44, 8;
	or.b32  	%r45, %r240, -2147483648;
	mov.b64 	%rd174, 0;
	mov.b32 	%r349, 0;
$L__BB0_33:
	.pragma "nounroll";
	mul.wide.u32 	%rd114, %r349, 4;
	mov.u64 	%rd115, __cudart_i2opi_f;
	add.s64 	%rd116, %rd115, %rd114;
	ld.global.nc.u32 	%r241, [%rd116];
	mad.wide.u32 	%rd117, %r241, %r45, %rd174;
	shr.u64 	%rd174, %rd117, 32;
	add.s64 	%rd118, %rd8, %rd114;
	st.local.u32 	[%rd118], %rd117;
	add.s32 	%r349, %r349, 1;
	setp.ne.s32 	%p28, %r349, 6;
	@%p28 bra 	$L__BB0_33;
	shr.u32 	%r242, %r44, 23;
	st.local.u32 	[%rd8+24], %rd174;
	and.b32  	%r48, %r242, 31;
	and.b32  	%r243, %r242, 224;
	add.s32 	%r244, %r243, -128;
	shr.u32 	%r245, %r244, 5;
	mul.wide.u32 	%rd119, %r245, 4;
	sub.s64 	%rd21, %rd8, %rd119;
	ld.local.u32 	%r350, [%rd21+24];
	ld.local.u32 	%r351, [%rd21+20];
	setp.eq.s32 	%p29, %r48, 0;
	@%p29 bra 	$L__BB0_36;
	shf.l.wrap.b32 	%r350, %r351, %r350, %r48;
	ld.local.u32 	%r246, [%rd21+16];
	shf.l.wrap.b32 	%r351, %r246, %r351, %r48;
$L__BB0_36:
	shr.u32 	%r247, %r350, 30;
	shf.l.wrap.b32 	%r248, %r351, %r350, 2;
	shl.b32 	%r249, %r351, 2;
	shr.u32 	%r250, %r248, 31;
	add.s32 	%r251, %r250, %r247;
	neg.s32 	%r252, %r251;
	setp.lt.s32 	%p30, %r44, 0;
	selp.b32 	%r352, %r252, %r251, %p30;
	xor.b32  	%r253, %r248, %r44;
	shr.s32 	%r254, %r248, 31;
	xor.b32  	%r255, %r254, %r248;
	xor.b32  	%r256, %r254, %r249;
	cvt.u64.u32 	%rd120, %r255;
	shl.b64 	%rd121, %rd120, 32;
	cvt.u64.u32 	%rd122, %r256;
	or.b64  	%rd123, %rd121, %rd122;
	cvt.rn.f64.s64 	%fd3, %rd123;
	mul.f64 	%fd4, %fd3, 0d3BF921FB54442D19;
	cvt.rn.f32.f64 	%f56, %fd4;
	neg.f32 	%f57, %f56;
	setp.lt.s32 	%p31, %r253, 0;
	selp.f32 	%f120, %f57, %f56, %p31;
	bra.uni 	$L__BB0_38;
$L__BB0_37:
	mov.f32 	%f58, 0f00000000;
	mul.rn.f32 	%f120, %f11, %f58;
	mov.b32 	%r352, 0;
$L__BB0_38:
	mul.rn.f32 	%f59, %f120, %f120;
	and.b32  	%r258, %r352, 1;
	setp.eq.b32 	%p33, %r258, 1;
	selp.f32 	%f60, 0f3F800000, %f120, %p33;
	fma.rn.f32 	%f61, %f59, %f60, 0f00000000;
	fma.rn.f32 	%f62, %f59, 0f37CBAC00, 0fBAB607ED;
	selp.f32 	%f63, %f62, 0fB94D4153, %p33;
	selp.f32 	%f64, 0f3D2AAABB, 0f3C0885E4, %p33;
	fma.rn.f32 	%f65, %f63, %f59, %f64;
	selp.f32 	%f66, 0fBEFFFFFF, 0fBE2AAAA8, %p33;
	fma.rn.f32 	%f67, %f65, %f59, %f66;
	fma.rn.f32 	%f68, %f67, %f61, %f60;
	and.b32  	%r259, %r352, 2;
	setp.eq.s32 	%p34, %r259, 0;
	mov.f32 	%f69, 0f00000000;
	sub.f32 	%f70, %f69, %f68;
	selp.f32 	%f71, %f68, %f70, %p34;
	mul.f32 	%f72, %f15, %f71;
	fma.rn.f32 	%f25, %f14, %f21, %f72;
	mov.u32 	%r356, %r360;
	mov.f32 	%f121, %f122;
	@%p18 bra 	$L__BB0_46;
	setp.eq.f32 	%p35, %f17, 0f7F800000;
	@%p35 bra 	$L__BB0_45;
	mov.b32 	%r57, %f11;
	shl.b32 	%r261, %r57, 8;
	or.b32  	%r58, %r261, -2147483648;
	mov.b64 	%rd175, 0;
	mov.b32 	%r353, 0;
$L__BB0_41:
	.pragma "nounroll";
	mul.wide.u32 	%rd125, %r353, 4;
	mov.u64 	%rd126, __cudart_i2opi_f;
	add.s64 	%rd127, %rd126, %rd125;
	ld.global.nc.u32 	%r262, [%rd127];
	mad.wide.u32 	%rd128, %r262, %r58, %rd175;
	shr.u64 	%rd175, %rd128, 32;
	add.s64 	%rd129, %rd7, %rd125;
	st.local.u32 	[%rd129], %rd128;
	add.s32 	%r353, %r353, 1;
	setp.ne.s32 	%p36, %r353, 6;
	@%p36 bra 	$L__BB0_41;
	shr.u32 	%r263, %r57, 23;
	st.local.u32 	[%rd7+24], %rd175;
	and.b32  	%r61, %r263, 31;
	and.b32  	%r264, %r263, 224;
	add.s32 	%r265, %r264, -128;
	shr.u32 	%r266, %r265, 5;
	mul.wide.u32 	%rd130, %r266, 4;
	sub.s64 	%rd24, %rd7, %rd130;
	ld.local.u32 	%r354, [%rd24+24];
	ld.local.u32 	%r355, [%rd24+20];
	setp.eq.s32 	%p37, %r61, 0;
	@%p37 bra 	$L__BB0_44;
	shf.l.wrap.b32 	%r354, %r355, %r354, %r61;
	ld.local.u32 	%r267, [%rd24+16];
	shf.l.wrap.b32 	%r355, %r267, %r355, %r61;
$L__BB0_44:
	shr.u32 	%r268, %r354, 30;
	shf.l.wrap.b32 	%r269, %r355, %r354, 2;
	shl.b32 	%r270, %r355, 2;
	shr.u32 	%r271, %r269, 31;
	add.s32 	%r272, %r271, %r268;
	neg.s32 	%r273, %r272;
	setp.lt.s32 	%p38, %r57, 0;
	selp.b32 	%r356, %r273, %r272, %p38;
	xor.b32  	%r274, %r269, %r57;
	shr.s32 	%r275, %r269, 31;
	xor.b32  	%r276, %r275, %r269;
	xor.b32  	%r277, %r275, %r270;
	cvt.u64.u32 	%rd131, %r276;
	shl.b64 	%rd132, %rd131, 32;
	cvt.u64.u32 	%rd133, %r277;
	or.b64  	%rd134, %rd132, %rd133;
	cvt.rn.f64.s64 	%fd5, %rd134;
	mul.f64 	%fd6, %fd5, 0d3BF921FB54442D19;
	cvt.rn.f32.f64 	%f73, %fd6;
	neg.f32 	%f74, %f73;
	setp.lt.s32 	%p39, %r274, 0;
	selp.f32 	%f121, %f74, %f73, %p39;
	bra.uni 	$L__BB0_46;
$L__BB0_45:
	mov.f32 	%f75, 0f00000000;
	mul.rn.f32 	%f121, %f11, %f75;
	mov.b32 	%r356, 0;
$L__BB0_46:
	mul.rn.f32 	%f76, %f121, %f121;
	and.b32  	%r279, %r356, 1;
	setp.eq.b32 	%p41, %r279, 1;
	selp.f32 	%f77, 0f3F800000, %f121, %p41;
	fma.rn.f32 	%f78, %f76, %f77, 0f00000000;
	fma.rn.f32 	%f79, %f76, 0f37CBAC00, 0fBAB607ED;
	selp.f32 	%f80, %f79, 0fB94D4153, %p41;
	selp.f32 	%f81, 0f3D2AAABB, 0f3C0885E4, %p41;
	fma.rn.f32 	%f82, %f80, %f76, %f81;
	selp.f32 	%f83, 0fBEFFFFFF, 0fBE2AAAA8, %p41;
	fma.rn.f32 	%f84, %f82, %f76, %f83;
	fma.rn.f32 	%f85, %f84, %f78, %f77;
	and.b32  	%r280, %r356, 2;
	setp.eq.s32 	%p42, %r280, 0;
	mov.f32 	%f86, 0f00000000;
	sub.f32 	%f87, %f86, %f85;
	selp.f32 	%f29, %f85, %f87, %p42;
	@%p18 bra 	$L__BB0_54;
	setp.eq.f32 	%p43, %f17, 0f7F800000;
	@%p43 bra 	$L__BB0_53;
	mov.b32 	%r70, %f11;
	shl.b32 	%r282, %r70, 8;
	or.b32  	%r71, %r282, -2147483648;
	mov.b64 	%rd176, 0;
	mov.b32 	%r357, 0;
$L__BB0_49:
	.pragma "nounroll";
	mul.wide.u32 	%rd136, %r357, 4;
	add.s64 	%rd138, %rd137, %rd136;
	ld.global.nc.u32 	%r283, [%rd138];
	mad.wide.u32 	%rd139, %r283, %r71, %rd176;
	shr.u64 	%rd176, %rd139, 32;
	add.s64 	%rd140, %rd6, %rd136;
	st.local.u32 	[%rd140], %rd139;
	add.s32 	%r357, %r357, 1;
	setp.ne.s32 	%p44, %r357, 6;
	@%p44 bra 	$L__BB0_49;
	shr.u32 	%r284, %r70, 23;
	st.local.u32 	[%rd6+24], %rd176;
	and.b32  	%r74, %r284, 31;
	and.b32  	%r285, %r284, 224;
	add.s32 	%r286, %r285, -128;
	shr.u32 	%r287, %r286, 5;
	mul.wide.u32 	%rd141, %r287, 4;
	sub.s64 	%rd27, %rd6, %rd141;
	ld.local.u32 	%r358, [%rd27+24];
	ld.local.u32 	%r359, [%rd27+20];
	setp.eq.s32 	%p45, %r74, 0;
	@%p45 bra 	$L__BB0_52;
	shf.l.wrap.b32 	%r358, %r359, %r358, %r74;
	ld.local.u32 	%r288, [%rd27+16];
	shf.l.wrap.b32 	%r359, %r288, %r359, %r74;
$L__BB0_52:
	shr.u32 	%r289, %r358, 30;
	shf.l.wrap.b32 	%r290, %r359, %r358, 2;
	shl.b32 	%r291, %r359, 2;
	shr.u32 	%r292, %r290, 31;
	add.s32 	%r293, %r292, %r289;
	neg.s32 	%r294, %r293;
	setp.lt.s32 	%p46, %r70, 0;
	selp.b32 	%r360, %r294, %r293, %p46;
	xor.b32  	%r295, %r290, %r70;
	shr.s32 	%r296, %r290, 31;
	xor.b32  	%r297, %r296, %r290;
	xor.b32  	%r298, %r296, %r291;
	cvt.u64.u32 	%rd142, %r297;
	shl.b64 	%rd143, %rd142, 32;
	cvt.u64.u32 	%rd144, %r298;
	or.b64  	%rd145, %rd143, %rd144;
	cvt.rn.f64.s64 	%fd7, %rd145;
	mul.f64 	%fd8, %fd7, 0d3BF921FB54442D19;
	cvt.rn.f32.f64 	%f88, %fd8;
	neg.f32 	%f89, %f88;
	setp.lt.s32 	%p47, %r295, 0;
	selp.f32 	%f122, %f89, %f88, %p47;
	bra.uni 	$L__BB0_54;
$L__BB0_53:
	mov.f32 	%f90, 0f00000000;
	mul.rn.f32 	%f122, %f11, %f90;
	mov.b32 	%r360, 0;
$L__BB0_54:
	add.s32 	%r300, %r360, 1;
	mul.rn.f32 	%f91, %f122, %f122;
	and.b32  	%r301, %r360, 1;
	setp.eq.b32 	%p48, %r301, 1;
	selp.f32 	%f92, %f122, 0f3F800000, %p48;
	fma.rn.f32 	%f93, %f91, %f92, 0f00000000;
	fma.rn.f32 	%f94, %f91, 0f37CBAC00, 0fBAB607ED;
	selp.f32 	%f95, 0fB94D4153, %f94, %p48;
	selp.f32 	%f96, 0f3C0885E4, 0f3D2AAABB, %p48;
	fma.rn.f32 	%f97, %f95, %f91, %f96;
	selp.f32 	%f98, 0fBE2AAAA8, 0fBEFFFFFF, %p48;
	fma.rn.f32 	%f99, %f97, %f91, %f98;
	fma.rn.f32 	%f100, %f99, %f93, %f92;
	and.b32  	%r302, %r300, 2;
	setp.eq.s32 	%p49, %r302, 0;
	mov.f32 	%f101, 0f00000000;
	sub.f32 	%f102, %f101, %f100;
	selp.f32 	%f103, %f100, %f102, %p49;
	mul.f32 	%f104, %f15, %f103;
	mul.f32 	%f105, %f14, %f29;
	sub.f32 	%f33, %f104, %f105;
	abs.f32 	%f106, %f25;
	mul.f32 	%f107, %f1, %f5;
	mul.f32 	%f108, %f107, 0f3F000000;
	setp.gtu.f32 	%p50, %f106, %f108;
	@%p50 bra 	$L__BB0_60;
	abs.f32 	%f109, %f33;
	mul.f32 	%f110, %f1, %f6;
	mul.f32 	%f111, %f110, 0f3F000000;
	setp.gtu.f32 	%p51, %f109, %f111;
	@%p51 bra 	$L__BB0_60;
	sub.f32 	%f112, %f4, %f10;
	abs.f32 	%f113, %f112;
	mul.f32 	%f114, %f1, %f7;
	mul.f32 	%f115, %f114, 0f3F000000;
	setp.gtu.f32 	%p52, %f113, %f115;
	@%p52 bra 	$L__BB0_60;
	ld.param.u32 	%r335, [_Z19get_bbox_gpu_kerneliiiiiifPKfS0_PKiPiPfS3_S3__param_5];
	ld.param.u32 	%r334, [_Z19get_bbox_gpu_kerneliiiiiifPKfS0_PKiPiPfS3_S3__param_4];
	ld.global.u32 	%r303, [%rd11];
	mad.lo.s32 	%r304, %r303, 7, %r25;
	mul.wide.s32 	%rd146, %r304, 4;
	add.s64 	%rd147, %rd3, %rd146;
	st.global.f32 	[%rd147], %f5;
	ld.global.u32 	%r305, [%rd11];
	mad.lo.s32 	%r306, %r305, 7, %r26;
	mul.wide.s32 	%rd148, %r306, 4;
	add.s64 	%rd149, %rd3, %rd148;
	st.global.f32 	[%rd149], %f6;
	ld.global.u32 	%r307, [%rd11];
	mad.lo.s32 	%r308, %r307, 7, %r27;
	mul.wide.s32 	%rd150, %r308, 4;
	add.s64 	%rd151, %rd3, %rd150;
	st.global.f32 	[%rd151], %f7;
	ld.global.u32 	%r309, [%rd11];
	mad.lo.s32 	%r310, %r309, 7, %r28;
	mul.wide.s32 	%rd152, %r310, 4;
	add.s64 	%rd153, %rd3, %rd152;
	st.global.f32 	[%rd153], %f8;
	ld.global.u32 	%r311, [%rd11];
	mad.lo.s32 	%r312, %r311, 7, %r25;
	add.s32 	%r313, %r312, 4;
	mul.wide.s32 	%rd154, %r313, 4;
	add.s64 	%rd155, %rd3, %rd154;
	st.global.f32 	[%rd155], %f9;
	ld.global.u32 	%r314, [%rd11];
	mad.lo.s32 	%r315, %r314, 7, %r25;
	add.s32 	%r316, %r315, 5;
	mul.wide.s32 	%rd156, %r316, 4;
	add.s64 	%rd157, %rd3, %rd156;
	st.global.f32 	[%rd157], %f10;
	ld.global.u32 	%r317, [%rd11];
	mad.lo.s32 	%r318, %r317, 7, %r25;
	add.s32 	%r319, %r318, 6;
	mul.wide.s32 	%rd158, %r319, 4;
	add.s64 	%rd159, %rd3, %rd158;
	st.global.f32 	[%rd159], %f11;
	cvt.rn.f32.s32 	%f116, %r334;
	setp.le.f32 	%p53, %f13, %f116;
	cvt.rn.f32.s32 	%f117, %r335;
	setp.le.f32 	%p54, %f12, %f117;
	and.pred  	%p55, %p53, %p54;
	@%p55 bra 	$L__BB0_59;
	ld.global.u32 	%r320, [%rd11];
	add.s32 	%r321, %r320, %r343;
	mul.wide.s32 	%rd160, %r321, 4;
	add.s64 	%rd161, %rd2, %rd160;
	mov.b32 	%r322, -1;
	st.global.u32 	[%rd161], %r322;
	ld.global.u32 	%r323, [%rd11];
	add.s32 	%r324, %r323, %r343;
	mul.wide.s32 	%rd162, %r324, 4;
	add.s64 	%rd163, %rd1, %rd162;
	st.global.u32 	[%rd163], %r322;
	bra.uni 	$L__BB0_60;
$L__BB0_59:
	ld.global.u32 	%r325, [%rd11];
	add.s32 	%r326, %r325, %r343;
	mul.wide.s32 	%rd164, %r326, 4;
	add.s64 	%rd165, %rd2, %rd164;
	mov.b32 	%r327, 1;
	st.global.u32 	[%rd165], %r327;
	cvt.rzi.s32.f32 	%r328, %f13;
	ld.global.u32 	%r329, [%rd11];
	add.s32 	%r330, %r329, %r343;
	mul.wide.s32 	%rd166, %r330, 4;
	add.s64 	%rd167, %rd1, %rd166;
	st.global.u32 	[%rd167], %r328;
$L__BB0_60:
	add.s32 	%r344, %r344, 1;
	setp.ne.s32 	%p56, %r344, %r90;
	@%p56 bra 	$L__BB0_21;
	mov.u32 	%r331, %ntid.x;
	add.s32 	%r343, %r343, %r331;
	mul.wide.s32 	%rd168, %r342, 4;
	add.s64 	%rd169, %rd4, %rd168;
	ld.global.u32 	%r332, [%rd169];
	setp.lt.s32 	%p57, %r343, %r332;
	@%p57 bra 	$L__BB0_20;
	bra.uni 	$L__BB0_18;
$L__BB0_62:
	mul.wide.s32 	%rd75, %r342, 4;
	add.s64 	%rd28, %rd4, %rd75;
	ld.global.u32 	%r182, [%rd28];
	setp.ge.s32 	%p13, %r18, %r182;
	@%p13 bra 	$L__BB0_65;
	add.s64 	%rd29, %rd5, %rd75;
	mov.u32 	%r362, %r18;
$L__BB0_64:
	ld.global.u32 	%r183, [%rd29];
	mul.lo.s32 	%r184, %r362, 7;
	mad.lo.s32 	%r185, %r183, 7, %r184;
	mul.wide.s32 	%rd77, %r185, 4;
	add.s64 	%rd78, %rd3, %rd77;
	mov.b32 	%r186, 1036831949;
	st.global.u32 	[%rd78], %r186;
	ld.global.u32 	%r187, [%rd29];
	mad.lo.s32 	%r188, %r187, 7, %r184;
	add.s32 	%r189, %r188, 1;
	mul.wide.s32 	%rd79, %r189, 4;
	add.s64 	%rd80, %rd3, %rd79;
	st.global.u32 	[%rd80], %r186;
	ld.global.u32 	%r190, [%rd29];
	mad.lo.s32 	%r191, %r190, 7, %r184;
	add.s32 	%r192, %r191, 2;
	mul.wide.s32 	%rd81, %r192, 4;
	add.s64 	%rd82, %rd3, %rd81;
	st.global.u32 	[%rd82], %r186;
	ld.global.u32 	%r193, [%rd29];
	add.s32 	%r194, %r193, %r362;
	mul.wide.s32 	%rd83, %r194, 4;
	add.s64 	%rd84, %rd2, %rd83;
	mov.b32 	%r195, 0;
	st.global.u32 	[%rd84], %r195;
	ld.global.u32 	%r196, [%rd29];
	add.s32 	%r197, %r196, %r362;
	mul.wide.s32 	%rd85, %r197, 4;
	add.s64 	%rd86, %rd1, %rd85;
	mov.b32 	%r198, -1;
	st.global.u32 	[%rd86], %r198;
	add.s32 	%r362, %r362, %r19;
	ld.global.u32 	%r199, [%rd28];
	setp.lt.s32 	%p14, %r362, %r199;
	@%p14 bra 	$L__BB0_64;
$L__BB0_65:
	add.s32 	%r342, %r342, %r20;
	setp.lt.s32 	%p15, %r342, %r89;
	@%p15 bra 	$L__BB0_62;
$L__BB0_66:
	ret;

}


// ===== COMPILED SASS (sm_100) =====

	.target	sm_100

	.elftype	@"ET_EXEC"


//--------------------- .note.nv.tkinfo           --------------------------
	.section	.note.nv.tkinfo,"",@"SHT_NOTE"
	.sectionflags	@"SHF_NOTE_NV_TKINFO"
	.tkinfo
        /*0018*/ 	.word	0x00000002
        /*0030*/ 	.string	""
        /*0030*/ 	.string	"ptxas"
        /*0030*/ 	.string	"Cuda compilation tools, release 13.0, V13.0.88"
        /*0030*/ 	.string	"Build cuda_13.0.r13.0/compiler.36424714_0"
        /*0030*/ 	.string	"-arch sm_100 -m 64 "



//--------------------- .note.nv.cuinfo           --------------------------
	.section	.note.nv.cuinfo,"",@"SHT_NOTE"
	.sectionflags	@"SHF_NOTE_NV_CUINFO"
        /*0018*/ 	.short	0x0002
        /*001a*/ 	.short	0x0064
        /*001c*/ 	.short	0x0082
	.zero		2


//--------------------- .nv.info                  --------------------------
	.section	.nv.info,"",@"SHT_CUDA_INFO"
	.align	4


	//----- nvinfo : EIATTR_REGCOUNT
	.align		4
        /*0000*/ 	.byte	0x04, 0x2f
        /*0002*/ 	.short	(.L_2 - .L_1)
	.align		4
.L_1:
        /*0004*/ 	.word	index@(_Z19get_bbox_gpu_kerneliiiiiifPKfS0_PKiPiPfS3_S3_)
        /*0008*/ 	.word	0x00000028


	//----- nvinfo : EIATTR_FRAME_SIZE
	.align		4
.L_2:
        /*000c*/ 	.byte	0x04, 0x11
        /*000e*/ 	.short	(.L_4 - .L_3)
	.align		4
.L_3:
        /*0010*/ 	.word	index@(_Z19get_bbox_gpu_kerneliiiiiifPKfS0_PKiPiPfS3_S3_)
        /*0014*/ 	.word	0x00000000


	//----- nvinfo : EIATTR_MIN_STACK_SIZE
	.align		4
.L_4:
        /*0018*/ 	.byte	0x04, 0x12
        /*001a*/ 	.short	(.L_6 - .L_5)
	.align		4
.L_5:
        /*001c*/ 	.word	index@(_Z19get_bbox_gpu_kerneliiiiiifPKfS0_PKiPiPfS3_S3_)
        /*0020*/ 	.word	0x00000000
.L_6:


//--------------------- .nv.compat                --------------------------
	.section	.nv.compat,"",@"SHT_CUDA_COMPAT_INFO"
	.align	4
        /*0000*/ 	.byte	0x02, 0x09, 0x00, 0x00, 0x02, 0x02, 0x01, 0x00, 0x02, 0x05, 0x05, 0x00, 0x03, 0x07, 0x01, 0x01
        /*0010*/ 	.byte	0x02, 0x03, 0x00, 0x00, 0x02, 0x06, 0x01, 0x00, 0x04, 0x0b, 0x08, 0x00, 0x01, 0x00, 0x00, 0x00
        /*0020*/ 	.byte	0x00, 0x00, 0x00, 0x00


//--------------------- .nv.info._Z19get_bbox_gpu_kerneliiiiiifPKfS0_PKiPiPfS3_S3_ --------------------------
	.section	.nv.info._Z19get_bbox_gpu_kerneliiiiiifPKfS0_PKiPiPfS3_S3_,"",@"SHT_CUDA_INFO"
	.sectionflags	@""
	.align	4


	//----- nvinfo : EIATTR_CUDA_API_VERSION
	.align		4
        /*0000*/ 	.byte	0x04, 0x37
        /*0002*/ 	.short	(.L_8 - .L_7)
.L_7:
        /*0004*/ 	.word	0x00000082


	//----- nvinfo : EIATTR_KPARAM_INFO
	.align		4
.L_8:
        /*0008*/ 	.byte	0x04, 0x17
        /*000a*/ 	.short	(.L_10 - .L_9)
.L_9:
        /*000c*/ 	.word	0x00000000
        /*0010*/ 	.short	0x000d
        /*0012*/ 	.short	0x0050
        /*0014*/ 	.byte	0x00, 0xf5, 0x21, 0x00


	//----- nvinfo : EIATTR_KPARAM_INFO
	.align		4
.L_10:
        /*0018*/ 	.byte	0x04, 0x17
        /*001a*/ 	.short	(.L_12 - .L_11)
.L_11:
        /*001c*/ 	.word	0x00000000
        /*0020*/ 	.short	0x000c
        /*0022*/ 	.short	0x0048
        /*0024*/ 	.byte	0x00, 0xf5, 0x21, 0x00


	//----- nvinfo : EIATTR_KPARAM_INFO
	.align		4
.L_12:
        /*0028*/ 	.byte	0x04, 0x17
        /*002a*/ 	.short	(.L_14 - .L_13)
.L_13:
        /*002c*/ 	.word	0x00000000
        /*0030*/ 	.short	0x000b
        /*0032*/ 	.short	0x0040
        /*0034*/ 	.byte	0x00, 0xf5, 0x21, 0x00


	//----- nvinfo : EIATTR_KPARAM_INFO
	.align		4
.L_14:
        /*0038*/ 	.byte	0x04, 0x17
        /*003a*/ 	.short	(.L_16 - .L_15)
.L_15:
        /*003c*/ 	.word	0x00000000
        /*0040*/ 	.short	0x000a
        /*0042*/ 	.short	0x0038
        /*0044*/ 	.byte	0x00, 0xf5, 0x21, 0x00


	//----- nvinfo : EIATTR_KPARAM_INFO
	.align		4
.L_16:
        /*0048*/ 	.byte	0x04, 0x17
        /*004a*/ 	.short	(.L_18 - .L_17)
.L_17:
        /*004c*/ 	.word	0x00000000
        /*0050*/ 	.short	0x0009
        /*0052*/ 	.short	0x0030
        /*0054*/ 	.byte	0x00, 0xf5, 0x21, 0x00


	//----- nvinfo : EIATTR_KPARAM_INFO
	.align		4
.L_18:
        /*0058*/ 	.byte	0x04, 0x17
        /*005a*/ 	.short	(.L_20 - .L_19)
.L_19:
        /*005c*/ 	.word	0x00000000
        /*0060*/ 	.short	0x0008
        /*0062*/ 	.short	0x0028
        /*0064*/ 	.byte	0x00, 0xf5, 0x21, 0x00


	//----- nvinfo : EIATTR_KPARAM_INFO
	.align		4
.L_20:
        /*0068*/ 	.byte	0x04, 0x17
        /*006a*/ 	.short	(.L_22 - .L_21)
.L_21:
        /*006c*/ 	.word	0x00000000
        /*0070*/ 	.short	0x0007
        /*0072*/ 	.short	0x0020
        /*0074*/ 	.byte	0x00, 0xf5, 0x21, 0x00


	//----- nvinfo : EIATTR_KPARAM_INFO
	.align		4
.L_22:
        /*0078*/ 	.byte	0x04, 0x17
        /*007a*/ 	.short	(.L_24 - .L_23)
.L_23:
        /*007c*/ 	.word	0x00000000
        /*0080*/ 	.short	0x0006
        /*0082*/ 	.short	0x0018
        /*0084*/ 	.byte	0x00, 0xf0, 0x11, 0x00


	//----- nvinfo : EIATTR_KPARAM_INFO
	.align		4
.L_24:
        /*0088*/ 	.byte	0x04, 0x17
        /*008a*/ 	.short	(.L_26 - .L_25)
.L_25:
        /*008c*/ 	.word	0x00000000
        /*0090*/ 	.short	0x0005
        /*0092*/ 	.short	0x0014
        /*0094*/ 	.byte	0x00, 0xf0, 0x11, 0x00


	//----- nvinfo : EIATTR_KPARAM_INFO
	.align		4
.L_26:
        /*0098*/ 	.byte	0x04, 0x17
        /*009a*/ 	.short	(.L_28 - .L_27)
.L_27:
        /*009c*/ 	.word	0x00000000
        /*00a0*/ 	.short	0x0004
        /*00a2*/ 	.short	0x0010
        /*00a4*/ 	.byte	0x00, 0xf0, 0x11, 0x00


	//----- nvinfo : EIATTR_KPARAM_INFO
	.align		4
.L_28:
        /*00a8*/ 	.byte	0x04, 0x17
        /*00aa*/ 	.short	(.L_30 - .L_29)
.L_29:
        /*00ac*/ 	.word	0x00000000
        /*00b0*/ 	.short	0x0003
        /*00b2*/ 	.short	0x000c
        /*00b4*/ 	.byte	0x00, 0xf0, 0x11, 0x00


	//----- nvinfo : EIATTR_KPARAM_INFO
	.align		4
.L_30:
        /*00b8*/ 	.byte	0x04, 0x17
        /*00ba*/ 	.short	(.L_32 - .L_31)
.L_31:
        /*00bc*/ 	.word	0x00000000
        /*00c0*/ 	.short	0x0002
        /*00c2*/ 	.short	0x0008
        /*00c4*/ 	.byte	0x00, 0xf0, 0x11, 0x00


	//----- nvinfo : EIATTR_KPARAM_INFO
	.align		4
.L_32:
        /*00c8*/ 	.byte	0x04, 0x17
        /*00ca*/ 	.short	(.L_34 - .L_33)
.L_33:
        /*00cc*/ 	.word	0x00000000
        /*00d0*/ 	.short	0x0001
        /*00d2*/ 	.short	0x0004
        /*00d4*/ 	.byte	0x00, 0xf0, 0x11, 0x00


	//----- nvinfo : EIATTR_KPARAM_INFO
	.align		4
.L_34:
        /*00d8*/ 	.byte	0x04, 0x17
        /*00da*/ 	.short	(.L_36 - .L_35)
.L_35:
        /*00dc*/ 	.word	0x00000000
        /*00e0*/ 	.short	0x0000
        /*00e2*/ 	.short	0x0000
        /*00e4*/ 	.byte	0x00, 0xf0, 0x11, 0x00


	//----- nvinfo : EIATTR_SPARSE_MMA_MASK
	.align		4
.L_36:
        /*00e8*/ 	.byte	0x03, 0x50
        /*00ea*/ 	.short	0x0000


	//----- nvinfo : EIATTR_MAXREG_COUNT
	.align		4
        /*00ec*/ 	.byte	0x03, 0x1b
        /*00ee*/ 	.short	0x00ff


	//----- nvinfo : EIATTR_NUM_BARRIERS
	.align		4
        /*00f0*/ 	.byte	0x02, 0x4c
        /*00f2*/ 	.byte	0x01
	.zero		1


	//----- nvinfo : EIATTR_MERCURY_ISA_VERSION
	.align		4
        /*00f4*/ 	.byte	0x03, 0x5f
        /*00f6*/ 	.short	0x0101


	//----- nvinfo : EIATTR_VRC_CTA_INIT_COUNT
	.align		4
        /*00f8*/ 	.byte	0x02, 0x4a
	.zero		1
	.zero		1


	//----- nvinfo : EIATTR_EXIT_INSTR_OFFSETS
	.align		4
        /*00fc*/ 	.byte	0x04, 0x1c
        /*00fe*/ 	.short	(.L_38 - .L_37)


	//   ....[0]....
.L_37:
        /*0100*/ 	.word	0x00000070


	//   ....[1]....
        /*0104*/ 	.word	0x00000b60


	//   ....[2]....
        /*0108*/ 	.word	0x00000ef0


	//   ....[3]....
        /*010c*/ 	.word	0x000035b0


	//----- nvinfo : EIATTR_CRS_STACK_SIZE
	.align		4
.L_38:
        /*0110*/ 	.byte	0x04, 0x1e
        /*0112*/ 	.short	(.L_40 - .L_39)
.L_39:
        /*0114*/ 	.word	0x00000000


	//----- nvinfo : EIATTR_CBANK_PARAM_SIZE
	.align		4
.L_40:
        /*0118*/ 	.byte	0x03, 0x19
        /*011a*/ 	.short	0x0058


	//----- nvinfo : EIATTR_PARAM_CBANK
	.align		4
        /*011c*/ 	.byte	0x04, 0x0a
        /*011e*/ 	.short	(.L_42 - .L_41)
	.align		4
.L_41:
        /*0120*/ 	.word	index@(.nv.constant0._Z19get_bbox_gpu_kerneliiiiiifPKfS0_PKiPiPfS3_S3_)
        /*0124*/ 	.short	0x0380
        /*0126*/ 	.short	0x0058


	//----- nvinfo : EIATTR_SW_WAR
	.align		4
.L_42:
        /*0128*/ 	.byte	0x04, 0x36
        /*012a*/ 	.short	(.L_44 - .L_43)
.L_43:
        /*012c*/ 	.word	0x00000008
.L_44:


//--------------------- .nv.callgraph             --------------------------
	.section	.nv.callgraph,"",@"SHT_CUDA_CALLGRAPH"
	.align	4
	.sectionentsize	8
	.align		4
        /*0000*/ 	.word	0x00000000
	.align		4
        /*0004*/ 	.word	0xffffffff
	.align		4
        /*0008*/ 	.word	0x00000000
	.align		4
        /*000c*/ 	.word	0xfffffffe
	.align		4
        /*0010*/ 	.word	0x00000000
	.align		4
        /*0014*/ 	.word	0xfffffffd
	.align		4
        /*0018*/ 	.word	0x00000000
	.align		4
        /*001c*/ 	.word	0xfffffffc


//--------------------- .nv.constant4             --------------------------
	.section	.nv.constant4,"a",@progbits
	.align	8
	.align		8
.nv.constant4:
        /*0000*/ 	.dword	__cudart_i2opi_f


//--------------------- .text._Z19get_bbox_gpu_kerneliiiiiifPKfS0_PKiPiPfS3_S3_ --------------------------
	.section	.text._Z19get_bbox_gpu_kerneliiiiiifPKfS0_PKiPiPfS3_S3_,"ax",@progbits
	.align	128
        .global         _Z19get_bbox_gpu_kerneliiiiiifPKfS0_PKiPiPfS3_S3_
        .type           _Z19get_bbox_gpu_kerneliiiiiifPKfS0_PKiPiPfS3_S3_,@function
        .size           _Z19get_bbox_gpu_kerneliiiiiifPKfS0_PKiPiPfS3_S3_,(.L_x_34 - _Z19get_bbox_gpu_kerneliiiiiifPKfS0_PKiPiPfS3_S3_)
        .other          _Z19get_bbox_gpu_kerneliiiiiifPKfS0_PKiPiPfS3_S3_,@"STO_CUDA_ENTRY STV_DEFAULT"
_Z19get_bbox_gpu_kerneliiiiiifPKfS0_PKiPiPfS3_S3_:
.text._Z19get_bbox_gpu_kerneliiiiiifPKfS0_PKiPiPfS3_S3_:
[----:B------:R-:W-:Y:S08]  /*0000*/  LDC R1, c[0x0][0x37c] ;  /* 0x0000df00ff017b82 */ /* 0x000ff00000000800 */
[----:B------:R-:W0:Y:S08]  /*0010*/  LDC.64 R4, c[0x0][0x380] ;  /* 0x0000e000ff047b82 */ /* 0x000e300000000a00 */
[----:B------:R-:W0:Y:S02]  /*0020*/  LDC.64 R2, c[0x0][0x388] ;  /* 0x0000e200ff027b82 */ /* 0x000e240000000a00 */
[----:B0-----:R-:W-:-:S04]  /*0030*/  IMAD R0, R2, R4, RZ ;  /* 0x0000000402007224 */ /* 0x001fc800078e02ff */
[----:B------:R-:W-:-:S05]  /*0040*/  IMAD R0, R0, R3, RZ ;  /* 0x0000000300007224 */ /* 0x000fca00078e02ff */
[----:B------:R-:W-:-:S04]  /*0050*/  VIMNMX R0, PT, PT, R0, R5, PT ;  /* 0x0000000500007248 */ /* 0x000fc80003fe0100 */
[----:B------:R-:W-:-:S13]  /*0060*/  ISETP.GE.AND P0, PT, R0, 0x1, PT ;  /* 0x000000010000780c */ /* 0x000fda0003f06270 */
[----:B------:R-:W-:Y:S05]  /*0070*/  @!P0 EXIT ;  /* 0x000000000000894d */ /* 0x000fea0003800000 */
[----:B------:R-:W0:Y:S01]  /*0080*/  LDC.64 R6, c[0x0][0x3b8] ;  /* 0x0000ee00ff067b82 */ /* 0x000e220000000a00 */
[----:B------:R-:W0:Y:S01]  /*0090*/  LDCU.64 UR8, c[0x0][0x358] ;  /* 0x00006b00ff0877ac */ /* 0x000e220008000a00 */
[----:B------:R-:W-:Y:S01]  /*00a0*/  ISETP.GE.AND P0, PT, R4, 0x2, PT ;  /* 0x000000020400780c */ /* 0x000fe20003f06270 */
[----:B0-----:R0:W-:-:S12]  /*00b0*/  STG.E desc[UR8][R6.64], RZ ;  /* 0x000000ff06007986 */ /* 0x0011d8000c101908 */
[----:B------:R-:W-:Y:S05]  /*00c0*/  @!P0 BRA `(.L_x_0) ;  /* 0x0000000800988947 */ /* 0x000fea0003800000 */
[C---:B------:R-:W-:Y:S02]  /*00d0*/  VIADD R0, R4.reuse, 0xfffffffe ;  /* 0xfffffffe04007836 */ /* 0x040fe40000000000 */
[----:B------:R-:W-:-:S03]  /*00e0*/  VIADD R3, R4, 0xffffffff ;  /* 0xffffffff04037836 */ /* 0x000fc60000000000 */
[----:B------:R-:W-:Y:S01]  /*00f0*/  ISETP.GE.U32.AND P0, PT, R0, 0xf, PT ;  /* 0x0000000f0000780c */ /* 0x000fe20003f06070 */
[----:B------:R-:W-:Y:S01]  /*0100*/  HFMA2 R0, -RZ, RZ, 0, 5.9604644775390625e-08 ;  /* 0x00000001ff007431 */ /* 0x000fe200000001ff */
[----:B------:R-:W-:-:S11]  /*0110*/  LOP3.LUT R12, R3, 0xf, RZ, 0xc0, !PT ;  /* 0x0000000f030c7812 */ /* 0x000fd600078ec0ff */
[----:B------:R-:W-:Y:S05]  /*0120*/  @!P0 BRA `(.L_x_1) ;  /* 0x0000000000f08947 */ /* 0x000fea0003800000 */
[----:B------:R-:W-:Y:S01]  /*0130*/  LOP3.LUT R0, R3, 0xfffffff0, RZ, 0xc0, !PT ;  /* 0xfffffff003007812 */ /* 0x000fe200078ec0ff */
[----:B------:R-:W-:-:S07]  /*0140*/  IMAD.MOV.U32 R5, RZ, RZ, 0x1 ;  /* 0x00000001ff057424 */ /* 0x000fce00078e00ff */
.L_x_2:
[----:B0---4-:R-:W0:Y:S08]  /*0150*/  LDC.64 R6, c[0x0][0x3b8] ;  /* 0x0000ee00ff067b82 */ /* 0x011e300000000a00 */
[----:B------:R-:W1:Y:S01]  /*0160*/  LDC.64 R8, c[0x0][0x3b0] ;  /* 0x0000ec00ff087b82 */ /* 0x000e620000000a00 */
[----:B0-----:R-:W-:-:S05]  /*0170*/  IMAD.WIDE.U32 R6, R5, 0x4, R6 ;  /* 0x0000000405067825 */ /* 0x001fca00078e0006 */
[----:B------:R-:W2:Y:S01]  /*0180*/  LDG.E R10, desc[UR8][R6.64+-0x4] ;  /* 0xfffffc08060a7981 */ /* 0x000ea2000c1e1900 */
[----:B-1----:R-:W-:-:S05]  /*0190*/  IMAD.WIDE.U32 R8, R5, 0x4, R8 ;  /* 0x0000000405087825 */ /* 0x002fca00078e0008 */
[----:B------:R-:W2:Y:S02]  /*01a0*/  LDG.E R11, desc[UR8][R8.64+-0x4] ;  /* 0xfffffc08080b7981 */ /* 0x000ea4000c1e1900 */
[----:B--2---:R-:W-:-:S05]  /*01b0*/  IMAD.IADD R11, R10, 0x1, R11 ;  /* 0x000000010a0b7824 */ /* 0x004fca00078e020b */
[----:B------:R0:W-:Y:S04]  /*01c0*/  STG.E desc[UR8][R6.64], R11 ;  /* 0x0000000b06007986 */ /* 0x0001e8000c101908 */
[----:B------:R-:W2:Y:S02]  /*01d0*/  LDG.E R10, desc[UR8][R8.64] ;  /* 0x00000008080a7981 */ /* 0x000ea4000c1e1900 */
[----:B--2---:R-:W-:-:S05]  /*01e0*/  IADD3 R13, PT, PT, R11, R10, RZ ;  /* 0x0000000a0b0d7210 */ /* 0x004fca0007ffe0ff */
[----:B------:R1:W-:Y:S04]  /*01f0*/  STG.E desc[UR8][R6.64+0x4], R13 ;  /* 0x0000040d06007986 */ /* 0x0003e8000c101908 */
[----:B------:R-:W2:Y:S02]  /*0200*/  LDG.E R10, desc[UR8][R8.64+0x4] ;  /* 0x00000408080a7981 */ /* 0x000ea4000c1e1900 */
[----:B--2---:R-:W-:-:S05]  /*0210*/  IMAD.IADD R15, R13, 0x1, R10 ;  /* 0x000000010d0f7824 */ /* 0x004fca00078e020a */
[----:B------:R2:W-:Y:S04]  /*0220*/  STG.E desc[UR8][R6.64+0x8], R15 ;  /* 0x0000080f06007986 */ /* 0x0005e8000c101908 */
[----:B------:R-:W3:Y:S02]  /*0230*/  LDG.E R10, desc[UR8][R8.64+0x8] ;  /* 0x00000808080a7981 */ /* 0x000ee4000c1e1900 */
[----:B---3--:R-:W-:-:S05]  /*0240*/  IMAD.IADD R17, R15, 0x1, R10 ;  /* 0x000000010f117824 */ /* 0x008fca00078e020a */
[----:B------:R3:W-:Y:S04]  /*0250*/  STG.E desc[UR8][R6.64+0xc], R17 ;  /* 0x00000c1106007986 */ /* 0x0007e8000c101908 */
[----:B------:R-:W0:Y:S02]  /*0260*/  LDG.E R10, desc[UR8][R8.64+0xc] ;  /* 0x00000c08080a7981 */ /* 0x000e24000c1e1900 */
[----:B0-----:R-:W-:-:S05]  /*0270*/  IADD3 R11, PT, PT, R17, R10, RZ ;  /* 0x0000000a110b7210 */ /* 0x001fca0007ffe0ff */
[----:B------:R0:W-:Y:S04]  /*0280*/  STG.E desc[UR8][R6.64+0x10], R11 ;  /* 0x0000100b06007986 */ /* 0x0001e8000c101908 */
[----:B------:R-:W1:Y:S02]  /*0290*/  LDG.E R10, desc[UR8][R8.64+0x10] ;  /* 0x00001008080a7981 */ /* 0x000e64000c1e1900 */
[----:B-1----:R-:W-:-:S05]  /*02a0*/  IMAD.IADD R13, R11, 0x1, R10 ;  /* 0x000000010b0d7824 */ /* 0x002fca00078e020a */
[----:B------:R1:W-:Y:S04]  /*02b0*/  STG.E desc[UR8][R6.64+0x14], R13 ;  /* 0x0000140d06007986 */ /* 0x0003e8000c101908 */
[----:B------:R-:W2:Y:S02]  /*02c0*/  LDG.E R10, desc[UR8][R8.64+0x14] ;  /* 0x00001408080a7981 */ /* 0x000ea4000c1e1900 */
[----:B--2---:R-:W-:-:S05]  /*02d0*/  IMAD.IADD R15, R13, 0x1, R10 ;  /* 0x000000010d0f7824 */ /* 0x004fca00078e020a */
[----:B------:R2:W-:Y:S04]  /*02e0*/  STG.E desc[UR8][R6.64+0x18], R15 ;  /* 0x0000180f06007986 */ /* 0x0005e8000c101908 */
[----:B------:R-:W3:Y:S02]  /*02f0*/  LDG.E R10, desc[UR8][R8.64+0x18] ;  /* 0x00001808080a7981 */ /* 0x000ee4000c1e1900 */
[----:B---3--:R-:W-:-:S05]  /*0300*/  IADD3 R17, PT, PT, R15, R10, RZ ;  /* 0x0000000a0f117210 */ /* 0x008fca0007ffe0ff */
[----:B------:R3:W-:Y:S04]  /*0310*/  STG.E desc[UR8][R6.64+0x1c], R17 ;  /* 0x00001c1106007986 */ /* 0x0007e8000c101908 */
[----:B------:R-:W0:Y:S02]  /*0320*/  LDG.E R10, desc[UR8][R8.64+0x1c] ;  /* 0x00001c08080a7981 */ /* 0x000e24000c1e1900 */
[----:B0-----:R-:W-:-:S05]  /*0330*/  IMAD.IADD R11, R17, 0x1, R10 ;  /* 0x00000001110b7824 */ /* 0x001fca00078e020a */
[----:B------:R0:W-:Y:S04]  /*0340*/  STG.E desc[UR8][R6.64+0x20], R11 ;  /* 0x0000200b06007986 */ /* 0x0001e8000c101908 */
[----:B------:R-:W1:Y:S02]  /*0350*/  LDG.E R10, desc[UR8][R8.64+0x20] ;  /* 0x00002008080a7981 */ /* 0x000e64000c1e1900 */
[----:B-1----:R-:W-:-:S05]  /*0360*/  IMAD.IADD R13, R11, 0x1, R10 ;  /* 0x000000010b0d7824 */ /* 0x002fca00078e020a */
[----:B------:R1:W-:Y:S04]  /*0370*/  STG.E desc[UR8][R6.64+0x24], R13 ;  /* 0x0000240d06007986 */ /* 0x0003e8000c101908 */
[----:B------:R-:W2:Y:S02]  /*0380*/  LDG.E R10, desc[UR8][R8.64+0x24] ;  /* 0x00002408080a7981 */ /* 0x000ea4000c1e1900 */
[----:B--2---:R-:W-:-:S05]  /*0390*/  IADD3 R15, PT, PT, R13, R10, RZ ;  /* 0x0000000a0d0f7210 */ /* 0x004fca0007ffe0ff */
[----:B------:R2:W-:Y:S04]  /*03a0*/  STG.E desc[UR8][R6.64+0x28], R15 ;  /* 0x0000280f06007986 */ /* 0x0005e8000c101908 */
[----:B------:R-:W3:Y:S02]  /*03b0*/  LDG.E R10, desc[UR8][R8.64+0x28] ;  /* 0x00002808080a7981 */ /* 0x000ee4000c1e1900 */
[----:B---3--:R-:W-:-:S05]  /*03c0*/  IMAD.IADD R17, R15, 0x1, R10 ;  /* 0x000000010f117824 */ /* 0x008fca00078e020a */
[----:B------:R3:W-:Y:S04]  /*03d0*/  STG.E desc[UR8][R6.64+0x2c], R17 ;  /* 0x00002c1106007986 */ /* 0x0007e8000c101908 */
[----:B------:R-:W0:Y:S02]  /*03e0*/  LDG.E R10, desc[UR8][R8.64+0x2c] ;  /* 0x00002c08080a7981 */ /* 0x000e24000c1e1900 */
[----:B0-----:R-:W-:-:S05]  /*03f0*/  IMAD.IADD R11, R17, 0x1, R10 ;  /* 0x00000001110b7824 */ /* 0x001fca00078e020a */
[----:B------:R4:W-:Y:S04]  /*0400*/  STG.E desc[UR8][R6.64+0x30], R11 ;  /* 0x0000300b06007986 */ /* 0x0009e8000c101908 */
[----:B------:R-:W1:Y:S02]  /*0410*/  LDG.E R10, desc[UR8][R8.64+0x30] ;  /* 0x00003008080a7981 */ /* 0x000e64000c1e1900 */
[----:B-1----:R-:W-:-:S05]  /*0420*/  IADD3 R13, PT, PT, R11, R10, RZ ;  /* 0x0000000a0b0d7210 */ /* 0x002fca0007ffe0ff */
[----:B------:R4:W-:Y:S04]  /*0430*/  STG.E desc[UR8][R6.64+0x34], R13 ;  /* 0x0000340d06007986 */ /* 0x0009e8000c101908 */
[----:B------:R-:W2:Y:S02]  /*0440*/  LDG.E R10, desc[UR8][R8.64+0x34] ;  /* 0x00003408080a7981 */ /* 0x000ea4000c1e1900 */
[----:B--2---:R-:W-:-:S05]  /*0450*/  IMAD.IADD R15, R13, 0x1, R10 ;  /* 0x000000010d0f7824 */ /* 0x004fca00078e020a */
[----:B------:R4:W-:Y:S04]  /*0460*/  STG.E desc[UR8][R6.64+0x38], R15 ;  /* 0x0000380f06007986 */ /* 0x0009e8000c101908 */
[----:B------:R-:W3:Y:S01]  /*0470*/  LDG.E R10, desc[UR8][R8.64+0x38] ;  /* 0x00003808080a7981 */ /* 0x000ee2000c1e1900 */
[----:B------:R-:W-:-:S04]  /*0480*/  IADD3 R19, PT, PT, R5, 0xf, RZ ;  /* 0x0000000f05137810 */ /* 0x000fc80007ffe0ff */
[----:B------:R-:W-:Y:S01]  /*0490*/  ISETP.NE.AND P0, PT, R19, R0, PT ;  /* 0x000000001300720c */ /* 0x000fe20003f05270 */
[----:B------:R-:W-:Y:S02]  /*04a0*/  VIADD R5, R5, 0x10 ;  /* 0x0000001005057836 */ /* 0x000fe40000000000 */
[----:B---3--:R-:W-:-:S05]  /*04b0*/  IMAD.IADD R17, R15, 0x1, R10 ;  /* 0x000000010f117824 */ /* 0x008fca00078e020a */
[----:B------:R4:W-:Y:S05]  /*04c0*/  STG.E desc[UR8][R6.64+0x3c], R17 ;  /* 0x00003c1106007986 */ /* 0x0009ea000c101908 */
[----:B------:R-:W-:Y:S05]  /*04d0*/  @P0 BRA `(.L_x_2) ;  /* 0xfffffffc001c0947 */ /* 0x000fea000383ffff */
[----:B------:R-:W-:-:S07]  /*04e0*/  IMAD.MOV.U32 R0, RZ, RZ, R5 ;  /* 0x000000ffff007224 */ /* 0x000fce00078e0005 */
.L_x_1:
[----:B------:R-:W-:-:S13]  /*04f0*/  ISETP.NE.AND P0, PT, R12, RZ, PT ;  /* 0x000000ff0c00720c */ /* 0x000fda0003f05270 */
[----:B------:R-:W-:Y:S05]  /*0500*/  @!P0 BRA `(.L_x_0) ;  /* 0x0000000400888947 */ /* 0x000fea0003800000 */
[----:B------:R-:W-:Y:S02]  /*0510*/  ISETP.GE.U32.AND P0, PT, R12, 0x8, PT ;  /* 0x000000080c00780c */ /* 0x000fe40003f06070 */
[----:B------:R-:W-:-:S04]  /*0520*/  LOP3.LUT R20, R3, 0x7, RZ, 0xc0, !PT ;  /* 0x0000000703147812 */ /* 0x000fc800078ec0ff */
[----:B------:R-:W-:-:S07]  /*0530*/  ISETP.NE.AND P1, PT, R20, RZ, PT ;  /* 0x000000ff1400720c */ /* 0x000fce0003f25270 */
[----:B------:R-:W-:Y:S06]  /*0540*/  @!P0 BRA `(.L_x_3) ;  /* 0x0000000000c48947 */ /* 0x000fec0003800000 */
[----:B------:R-:W1:Y:S08]  /*0550*/  LDC.64 R8, c[0x0][0x3b0] ;  /* 0x0000ec00ff087b82 */ /* 0x000e700000000a00 */
[----:B----4-:R-:W2:Y:S01]  /*0560*/  LDC.64 R12, c[0x0][0x3b8] ;  /* 0x0000ee00ff0c7b82 */ /* 0x010ea20000000a00 */
[----:B-1----:R-:W-:-:S05]  /*0570*/  IMAD.WIDE R8, R0, 0x4, R8 ;  /* 0x0000000400087825 */ /* 0x002fca00078e0208 */
[----:B------:R-:W3:Y:S01]  /*0580*/  LDG.E R14, desc[UR8][R8.64+-0x4] ;  /* 0xfffffc08080e7981 */ /* 0x000ee2000c1e1900 */
[----:B--2---:R-:W-:-:S05]  /*0590*/  IMAD.WIDE R10, R0, 0x4, R12 ;  /* 0x00000004000a7825 */ /* 0x004fca00078e020c */
[----:B------:R-:W3:Y:S01]  /*05a0*/  LDG.E R5, desc[UR8][R10.64+-0x4] ;  /* 0xfffffc080a057981 */ /* 0x000ee2000c1e1900 */
[----:B0-----:R-:W-:Y:S01]  /*05b0*/  IMAD.WIDE.U32 R6, R0, 0x4, R12 ;  /* 0x0000000400067825 */ /* 0x001fe200078e000c */
[----:B---3--:R-:W-:-:S05]  /*05c0*/  IADD3 R5, PT, PT, R5, R14, RZ ;  /* 0x0000000e05057210 */ /* 0x008fca0007ffe0ff */
[----:B------:R0:W-:Y:S04]  /*05d0*/  STG.E desc[UR8][R6.64], R5 ;  /* 0x0000000506007986 */ /* 0x0001e8000c101908 */
[----:B------:R-:W2:Y:S01]  /*05e0*/  LDG.E R16, desc[UR8][R8.64] ;  /* 0x0000000808107981 */ /* 0x000ea2000c1e1900 */
[----:B------:R-:W-:-:S04]  /*05f0*/  VIADD R15, R0, 0x1 ;  /* 0x00000001000f7836 */ /* 0x000fc80000000000 */
[----:B------:R-:W-:-:S04]  /*0600*/  IMAD.WIDE.U32 R14, R15, 0x4, R12 ;  /* 0x000000040f0e7825 */ /* 0x000fc800078e000c */
[----:B--2---:R-:W-:-:S05]  /*0610*/  IMAD.IADD R21, R5, 0x1, R16 ;  /* 0x0000000105157824 */ /* 0x004fca00078e0210 */
[----:B------:R1:W-:Y:S04]  /*0620*/  STG.E desc[UR8][R14.64], R21 ;  /* 0x000000150e007986 */ /* 0x0003e8000c101908 */
[----:B------:R-:W2:Y:S04]  /*0630*/  LDG.E R18, desc[UR8][R10.64+0x4] ;  /* 0x000004080a127981 */ /* 0x000ea8000c1e1900 */
[----:B------:R-:W2:Y:S01]  /*0640*/  LDG.E R19, desc[UR8][R8.64+0x4] ;  /* 0x0000040808137981 */ /* 0x000ea2000c1e1900 */
[----:B------:R-:W-:-:S05]  /*0650*/  IADD3 R17, PT, PT, R0, 0x2, RZ ;  /* 0x0000000200117810 */ /* 0x000fca0007ffe0ff */
[----:B------:R-:W-:-:S04]  /*0660*/  IMAD.WIDE.U32 R16, R17, 0x4, R12 ;  /* 0x0000000411107825 */ /* 0x000fc800078e000c */
[----:B--2---:R-:W-:-:S05]  /*0670*/  IMAD.IADD R23, R18, 0x1, R19 ;  /* 0x0000000112177824 */ /* 0x004fca00078e0213 */
[----:B------:R2:W-:Y:S04]  /*0680*/  STG.E desc[UR8][R16.64], R23 ;  /* 0x0000001710007986 */ /* 0x0005e8000c101908 */
[----:B0-----:R-:W3:Y:S04]  /*0690*/  LDG.E R5, desc[UR8][R10.64+0x8] ;  /* 0x000008080a057981 */ /* 0x001ee8000c1e1900 */
[----:B------:R-:W3:Y:S01]  /*06a0*/  LDG.E R22, desc[UR8][R8.64+0x8] ;  /* 0x0000080808167981 */ /* 0x000ee2000c1e1900 */
[----:B------:R-:W-:-:S04]  /*06b0*/  VIADD R19, R0, 0x3 ;  /* 0x0000000300137836 */ /* 0x000fc80000000000 */
[----:B------:R-:W-:Y:S01]  /*06c0*/  IMAD.WIDE.U32 R18, R19, 0x4, R12 ;  /* 0x0000000413127825 */ /* 0x000fe200078e000c */
[----:B---3--:R-:W-:-:S05]  /*06d0*/  IADD3 R5, PT, PT, R5, R22, RZ ;  /* 0x0000001605057210 */ /* 0x008fca0007ffe0ff */
[----:B------:R0:W-:Y:S04]  /*06e0*/  STG.E desc[UR8][R18.64], R5 ;  /* 0x0000000512007986 */ /* 0x0001e8000c101908 */
[----:B-1----:R-:W3:Y:S04]  /*06f0*/  LDG.E R21, desc[UR8][R10.64+0xc] ;  /* 0x00000c080a157981 */ /* 0x002ee8000c1e1900 */
[----:B------:R-:W3:Y:S01]  /*0700*/  LDG.E R22, desc[UR8][R8.64+0xc] ;  /* 0x00000c0808167981 */ /* 0x000ee2000c1e1900 */
[----:B------:R-:W-:-:S04]  /*0710*/  VIADD R15, R0, 0x4 ;  /* 0x00000004000f7836 */ /* 0x000fc80000000000 */
[----:B------:R-:W-:-:S04]  /*0720*/  IMAD.WIDE.U32 R14, R15, 0x4, R12 ;  /* 0x000000040f0e7825 */ /* 0x000fc800078e000c */
[----:B---3--:R-:W-:-:S05]  /*0730*/  IMAD.IADD R21, R21, 0x1, R22 ;  /* 0x0000000115157824 */ /* 0x008fca00078e0216 */
[----:B------:R1:W-:Y:S04]  /*0740*/  STG.E desc[UR8][R14.64], R21 ;  /* 0x000000150e007986 */ /* 0x0003e8000c101908 */
[----:B------:R-:W3:Y:S04]  /*0750*/  LDG.E R22, desc[UR8][R10.64+0x10] ;  /* 0x000010080a167981 */ /* 0x000ee8000c1e1900 */
[----:B--2---:R-:W3:Y:S01]  /*0760*/  LDG.E R23, desc[UR8][R8.64+0x10] ;  /* 0x0000100808177981 */ /* 0x004ee2000c1e1900 */
[----:B------:R-:W-:-:S05]  /*0770*/  IADD3 R17, PT, PT, R0, 0x5, RZ ;  /* 0x0000000500117810 */ /* 0x000fca0007ffe0ff */
[----:B------:R-:W-:-:S04]  /*0780*/  IMAD.WIDE.U32 R16, R17, 0x4, R12 ;  /* 0x0000000411107825 */ /* 0x000fc800078e000c */
[----:B---3--:R-:W-:-:S05]  /*0790*/  IMAD.IADD R23, R22, 0x1, R23 ;  /* 0x0000000116177824 */ /* 0x008fca00078e0217 */
[----:B------:R2:W-:Y:S04]  /*07a0*/  STG.E desc[UR8][R16.64], R23 ;  /* 0x0000001710007986 */ /* 0x0005e8000c101908 */
[----:B0-----:R-:W3:Y:S04]  /*07b0*/  LDG.E R18, desc[UR8][R10.64+0x14] ;  /* 0x000014080a127981 */ /* 0x001ee8000c1e1900 */
[----:B------:R-:W3:Y:S01]  /*07c0*/  LDG.E R19, desc[UR8][R8.64+0x14] ;  /* 0x0000140808137981 */ /* 0x000ee2000c1e1900 */
[----:B------:R-:W-:-:S04]  /*07d0*/  VIADD R5, R0, 0x6 ;  /* 0x0000000600057836 */ /* 0x000fc80000000000 */
[----:B------:R-:W-:Y:S01]  /*07e0*/  IMAD.WIDE.U32 R12, R5, 0x4, R12 ;  /* 0x00000004050c7825 */ /* 0x000fe200078e000c */
[----:B---3--:R-:W-:-:S05]  /*07f0*/  IADD3 R19, PT, PT, R18, R19, RZ ;  /* 0x0000001312137210 */ /* 0x008fca0007ffe0ff */
[----:B------:R2:W-:Y:S04]  /*0800*/  STG.E desc[UR8][R12.64], R19 ;  /* 0x000000130c007986 */ /* 0x0005e8000c101908 */
[----:B------:R-:W3:Y:S04]  /*0810*/  LDG.E R5, desc[UR8][R10.64+0x18] ;  /* 0x000018080a057981 */ /* 0x000ee8000c1e1900 */
[----:B-1----:R-:W3:Y:S01]  /*0820*/  LDG.E R14, desc[UR8][R8.64+0x18] ;  /* 0x00001808080e7981 */ /* 0x002ee2000c1e1900 */
[----:B------:R-:W-:Y:S02]  /*0830*/  VIADD R0, R0, 0x8 ;  /* 0x0000000800007836 */ /* 0x000fe40000000000 */
[----:B---3--:R-:W-:-:S05]  /*0840*/  IMAD.IADD R5, R5, 0x1, R14 ;  /* 0x0000000105057824 */ /* 0x008fca00078e020e */
[----:B------:R2:W-:Y:S02]  /*0850*/  STG.E desc[UR8][R6.64+0x1c], R5 ;  /* 0x00001c0506007986 */ /* 0x0005e4000c101908 */
.L_x_3:
[----:B------:R-:W-:Y:S05]  /*0860*/  @!P1 BRA `(.L_x_0) ;  /* 0x0000000000b09947 */ /* 0x000fea0003800000 */
[----:B------:R-:W-:Y:S02]  /*0870*/  ISETP.GE.U32.AND P0, PT, R20, 0x4, PT ;  /* 0x000000041400780c */ /* 0x000fe40003f06070 */
[----:B------:R-:W-:-:S04]  /*0880*/  LOP3.LUT R3, R3, 0x3, RZ, 0xc0, !PT ;  /* 0x0000000303037812 */ /* 0x000fc800078ec0ff */
[----:B------:R-:W-:-:S07]  /*0890*/  ISETP.NE.AND P1, PT, R3, RZ, PT ;  /* 0x000000ff0300720c */ /* 0x000fce0003f25270 */
[----:B------:R-:W-:Y:S06]  /*08a0*/  @!P0 BRA `(.L_x_4) ;  /* 0x0000000000648947 */ /* 0x000fec0003800000 */
[----:B------:R-:W1:Y:S08]  /*08b0*/  LDC.64 R8, c[0x0][0x3b0] ;  /* 0x0000ec00ff087b82 */ /* 0x000e700000000a00 */
[----:B--2-4-:R-:W2:Y:S01]  /*08c0*/  LDC.64 R12, c[0x0][0x3b8] ;  /* 0x0000ee00ff0c7b82 */ /* 0x014ea20000000a00 */
        /* <DEDUP_REMOVED lines=18> */
[----:B0-----:R-:W2:Y:S04]  /*09f0*/  LDG.E R5, desc[UR8][R10.64+0x8] ;  /* 0x000008080a057981 */ /* 0x001ea8000c1e1900 */
[----:B------:R-:W2:Y:S01]  /*0a00*/  LDG.E R16, desc[UR8][R8.64+0x8] ;  /* 0x0000080808107981 */ /* 0x000ea2000c1e1900 */
[----:B------:R-:W-:Y:S01]  /*0a10*/  IADD3 R0, PT, PT, R0, 0x4, RZ ;  /* 0x0000000400007810 */ /* 0x000fe20007ffe0ff */
[----:B--2---:R-:W-:-:S05]  /*0a20*/  IMAD.IADD R5, R5, 0x1, R16 ;  /* 0x0000000105057824 */ /* 0x004fca00078e0210 */
[----:B------:R1:W-:Y:S02]  /*0a30*/  STG.E desc[UR8][R6.64+0xc], R5 ;  /* 0x00000c0506007986 */ /* 0x0003e4000c101908 */
.L_x_4:
[----:B------:R-:W-:Y:S05]  /*0a40*/  @!P1 BRA `(.L_x_0) ;  /* 0x0000000000389947 */ /* 0x000fea0003800000 */
[----:B-1--4-:R-:W1:Y:S01]  /*0a50*/  LDC.64 R14, c[0x0][0x3b0] ;  /* 0x0000ec00ff0e7b82 */ /* 0x012e620000000a00 */
[----:B------:R-:W-:-:S07]  /*0a60*/  UMOV UR4, URZ ;  /* 0x000000ff00047c82 */ /* 0x000fce0008000000 */
[----:B--2---:R-:W2:Y:S02]  /*0a70*/  LDC.64 R12, c[0x0][0x3b8] ;  /* 0x0000ee00ff0c7b82 */ /* 0x004ea40000000a00 */
.L_x_5:
[----:B0-2---:R-:W-:-:S04]  /*0a80*/  IMAD.WIDE R6, R0, 0x4, R12 ;  /* 0x0000000400067825 */ /* 0x005fc800078e020c */
[C---:B-1----:R-:W-:Y:S02]  /*0a90*/  IMAD.WIDE R8, R0.reuse, 0x4, R14 ;  /* 0x0000000400087825 */ /* 0x042fe400078e020e */
[----:B------:R-:W2:Y:S04]  /*0aa0*/  LDG.E R6, desc[UR8][R6.64+-0x4] ;  /* 0xfffffc0806067981 */ /* 0x000ea8000c1e1900 */
[----:B------:R-:W2:Y:S01]  /*0ab0*/  LDG.E R9, desc[UR8][R8.64+-0x4] ;  /* 0xfffffc0808097981 */ /* 0x000ea2000c1e1900 */
[----:B---3--:R-:W-:Y:S01]  /*0ac0*/  IMAD.WIDE.U32 R10, R0, 0x4, R12 ;  /* 0x00000004000a7825 */ /* 0x008fe200078e000c */
[----:B------:R-:W-:-:S03]  /*0ad0*/  UIADD3 UR4, UPT, UPT, UR4, 0x1, URZ ;  /* 0x0000000104047890 */ /* 0x000fc6000fffe0ff */
[----:B------:R-:W-:-:S03]  /*0ae0*/  VIADD R0, R0, 0x1 ;  /* 0x0000000100007836 */ /* 0x000fc60000000000 */
[----:B------:R-:W-:Y:S01]  /*0af0*/  ISETP.NE.AND P0, PT, R3, UR4, PT ;  /* 0x0000000403007c0c */ /* 0x000fe2000bf05270 */
[----:B--2---:R-:W-:-:S05]  /*0b00*/  IMAD.IADD R5, R6, 0x1, R9 ;  /* 0x0000000106057824 */ /* 0x004fca00078e0209 */
[----:B------:R3:W-:Y:S07]  /*0b10*/  STG.E desc[UR8][R10.64], R5 ;  /* 0x000000050a007986 */ /* 0x0007ee000c101908 */
[----:B------:R-:W-:Y:S05]  /*0b20*/  @P0 BRA `(.L_x_5) ;  /* 0xfffffffc00d40947 */ /* 0x000fea000383ffff */
.L_x_0:
[----:B------:R-:W5:Y:S08]  /*0b30*/  S2UR UR6, SR_CTAID.X ;  /* 0x00000000000679c3 */ /* 0x000f700000002500 */
[----:B------:R-:W-:Y:S01]  /*0b40*/  BAR.SYNC.DEFER_BLOCKING 0x0 ;  /* 0x0000000000007b1d */ /* 0x000fe20000010000 */
[----:B-----5:R-:W-:-:S13]  /*0b50*/  ISETP.LE.AND P0, PT, R4, UR6, PT ;  /* 0x0000000604007c0c */ /* 0x020fda000bf03270 */
[----:B------:R-:W-:Y:S05]  /*0b60*/  @P0 EXIT ;  /* 0x000000000000094d */ /* 0x000fea0003800000 */
[----:B------:R-:W5:Y:S01]  /*0b70*/  LDC R0, c[0x0][0x398] ;  /* 0x0000e600ff007b82 */ /* 0x000f620000000800 */
[----:B-12---:R-:W1:Y:S01]  /*0b80*/  S2R R12, SR_TID.X ;  /* 0x00000000000c7919 */ /* 0x006e620000002100 */
[----:B------:R-:W-:Y:S01]  /*0b90*/  ISETP.GT.AND P0, PT, R2, RZ, PT ;  /* 0x000000ff0200720c */ /* 0x000fe20003f04270 */
[----:B------:R-:W2:Y:S01]  /*0ba0*/  LDCU UR7, c[0x0][0x360] ;  /* 0x00006c00ff0777ac */ /* 0x000ea20008000800 */
[----:B------:R-:W0:Y:S01]  /*0bb0*/  LDCU UR10, c[0x0][0x370] ;  /* 0x00006e00ff0a77ac */ /* 0x000e220008000800 */
[----:B-----5:R-:W-:-:S10]  /*0bc0*/  FADD R0, R0, 1 ;  /* 0x3f80000000007421 */ /* 0x020fd40000000000 */
[----:B012---:R-:W-:Y:S05]  /*0bd0*/  @P0 BRA `(.L_x_6) ;  /* 0x0000000000c80947 */ /* 0x007fea0003800000 */
.L_x_10:
[----:B------:R-:W0:Y:S01]  /*0be0*/  LDCU.64 UR4, c[0x0][0x3b0] ;  /* 0x00007600ff0477ac */ /* 0x000e220008000a00 */
[----:B------:R-:W1:Y:S01]  /*0bf0*/  LDCU UR11, c[0x0][0x380] ;  /* 0x00007000ff0b77ac */ /* 0x000e620008000800 */
[----:B0-----:R-:W-:-:S06]  /*0c00*/  UIMAD.WIDE UR4, UR6, 0x4, UR4 ;  /* 0x00000004060478a5 */ /* 0x001fcc000f8e0204 */
[----:B------:R-:W-:Y:S01]  /*0c10*/  MOV R2, UR4 ;  /* 0x0000000400027c02 */ /* 0x000fe20008000f00 */
[----:B------:R-:W-:-:S05]  /*0c20*/  IMAD.U32 R3, RZ, RZ, UR5 ;  /* 0x00000005ff037e24 */ /* 0x000fca000f8e00ff */
[----:B---3--:R-:W2:Y:S01]  /*0c30*/  LDG.E R5, desc[UR8][R2.64] ;  /* 0x0000000802057981 */ /* 0x008ea2000c1e1900 */
[----:B----4-:R-:W-:Y:S01]  /*0c40*/  IMAD.U32 R13, RZ, RZ, UR6 ;  /* 0x00000006ff0d7e24 */ /* 0x010fe2000f8e00ff */
[----:B------:R-:W-:Y:S01]  /*0c50*/  UIADD3 UR6, UPT, UPT, UR10, UR6, URZ ;  /* 0x000000060a067290 */ /* 0x000fe2000fffe0ff */
[----:B------:R-:W-:Y:S03]  /*0c60*/  BSSY.RECONVERGENT B0, `(.L_x_7) ;  /* 0x0000027000007945 */ /* 0x000fe60003800200 */
[----:B-1----:R-:W-:Y:S01]  /*0c70*/  UISETP.GE.AND UP0, UPT, UR6, UR11, UPT ;  /* 0x0000000b0600728c */ /* 0x002fe2000bf06270 */
[----:B--2---:R-:W-:-:S13]  /*0c80*/  ISETP.GE.AND P0, PT, R12, R5, PT ;  /* 0x000000050c00720c */ /* 0x004fda0003f06270 */
[----:B------:R-:W-:Y:S05]  /*0c90*/  @P0 BRA `(.L_x_8) ;  /* 0x00000000008c0947 */ /* 0x000fea0003800000 */
[----:B------:R-:W0:Y:S01]  /*0ca0*/  LDC.64 R10, c[0x0][0x3b8] ;  /* 0x0000ee00ff0a7b82 */ /* 0x000e220000000a00 */
[----:B------:R-:W-:-:S07]  /*0cb0*/  MOV R0, R12 ;  /* 0x0000000c00007202 */ /* 0x000fce0000000f00 */
[----:B------:R-:W1:Y:S08]  /*0cc0*/  LDC.64 R4, c[0x0][0x3d0] ;  /* 0x0000f400ff047b82 */ /* 0x000e700000000a00 */
[----:B------:R-:W2:Y:S08]  /*0cd0*/  LDC.64 R6, c[0x0][0x3c0] ;  /* 0x0000f000ff067b82 */ /* 0x000eb00000000a00 */
[----:B------:R-:W3:Y:S01]  /*0ce0*/  LDC.64 R8, c[0x0][0x3c8] ;  /* 0x0000f200ff087b82 */ /* 0x000ee20000000a00 */
[----:B0-----:R-:W-:-:S07]  /*0cf0*/  IMAD.WIDE R10, R13, 0x4, R10 ;  /* 0x000000040d0a7825 */ /* 0x001fce00078e020a */
.L_x_9:
[----:B------:R-:W4:Y:S01]  /*0d00*/  LDG.E R13, desc[UR8][R10.64] ;  /* 0x000000080a0d7981 */ /* 0x000f22000c1e1900 */
[----:B------:R-:W-:Y:S02]  /*0d10*/  IMAD R18, R0, 0x7, RZ ;  /* 0x0000000700127824 */ /* 0x000fe400078e02ff */
[----:B------:R-:W-:Y:S02]  /*0d20*/  IMAD.MOV.U32 R21, RZ, RZ, 0x3dcccccd ;  /* 0x3dcccccdff157424 */ /* 0x000fe400078e00ff */
[----:B----4-:R-:W-:-:S04]  /*0d30*/  IMAD R13, R13, 0x7, R18 ;  /* 0x000000070d0d7824 */ /* 0x010fc800078e0212 */
[----:B--2---:R-:W-:-:S05]  /*0d40*/  IMAD.WIDE R14, R13, 0x4, R6 ;  /* 0x000000040d0e7825 */ /* 0x004fca00078e0206 */
[----:B------:R3:W-:Y:S04]  /*0d50*/  STG.E desc[UR8][R14.64], R21 ;  /* 0x000000150e007986 */ /* 0x0007e8000c101908 */
[----:B------:R-:W2:Y:S02]  /*0d60*/  LDG.E R13, desc[UR8][R10.64] ;  /* 0x000000080a0d7981 */ /* 0x000ea4000c1e1900 */
[----:B--2---:R-:W-:-:S04]  /*0d70*/  IMAD R13, R13, 0x7, R18 ;  /* 0x000000070d0d7824 */ /* 0x004fc800078e0212 */
[----:B------:R-:W-:-:S04]  /*0d80*/  VIADD R13, R13, 0x1 ;  /* 0x000000010d0d7836 */ /* 0x000fc80000000000 */
[----:B------:R-:W-:-:S05]  /*0d90*/  IMAD.WIDE R16, R13, 0x4, R6 ;  /* 0x000000040d107825 */ /* 0x000fca00078e0206 */
[----:B------:R1:W-:Y:S04]  /*0da0*/  STG.E desc[UR8][R16.64], R21 ;  /* 0x0000001510007986 */ /* 0x0003e8000c101908 */
[----:B------:R-:W2:Y:S02]  /*0db0*/  LDG.E R13, desc[UR8][R10.64] ;  /* 0x000000080a0d7981 */ /* 0x000ea4000c1e1900 */
[----:B--2---:R-:W-:-:S05]  /*0dc0*/  IMAD R13, R13, 0x7, R18 ;  /* 0x000000070d0d7824 */ /* 0x004fca00078e0212 */
[----:B------:R-:W-:-:S05]  /*0dd0*/  IADD3 R13, PT, PT, R13, 0x2, RZ ;  /* 0x000000020d0d7810 */ /* 0x000fca0007ffe0ff */
[----:B------:R-:W-:-:S05]  /*0de0*/  IMAD.WIDE R18, R13, 0x4, R6 ;  /* 0x000000040d127825 */ /* 0x000fca00078e0206 */
[----:B------:R0:W-:Y:S04]  /*0df0*/  STG.E desc[UR8][R18.64], R21 ;  /* 0x0000001512007986 */ /* 0x0001e8000c101908 */
[----:B------:R-:W2:Y:S02]  /*0e00*/  LDG.E R13, desc[UR8][R10.64] ;  /* 0x000000080a0d7981 */ /* 0x000ea4000c1e1900 */
[----:B--2---:R-:W-:-:S04]  /*0e10*/  IMAD.IADD R13, R13, 0x1, R0 ;  /* 0x000000010d0d7824 */ /* 0x004fc800078e0200 */
[----:B---3--:R-:W-:-:S05]  /*0e20*/  IMAD.WIDE R14, R13, 0x4, R8 ;  /* 0x000000040d0e7825 */ /* 0x008fca00078e0208 */
[----:B------:R0:W-:Y:S04]  /*0e30*/  STG.E desc[UR8][R14.64], RZ ;  /* 0x000000ff0e007986 */ /* 0x0001e8000c101908 */
[----:B------:R-:W2:Y:S01]  /*0e40*/  LDG.E R13, desc[UR8][R10.64] ;  /* 0x000000080a0d7981 */ /* 0x000ea2000c1e1900 */
[----:B------:R-:W-:Y:S01]  /*0e50*/  MOV R23, 0xffffffff ;  /* 0xffffffff00177802 */ /* 0x000fe20000000f00 */
[----:B--2---:R-:W-:-:S04]  /*0e60*/  IMAD.IADD R13, R13, 0x1, R0 ;  /* 0x000000010d0d7824 */ /* 0x004fc800078e0200 */
[----:B-1----:R-:W-:-:S05]  /*0e70*/  IMAD.WIDE R16, R13, 0x4, R4 ;  /* 0x000000040d107825 */ /* 0x002fca00078e0204 */
[----:B------:R0:W-:Y:S04]  /*0e80*/  STG.E desc[UR8][R16.64], R23 ;  /* 0x0000001710007986 */ /* 0x0001e8000c101908 */
[----:B------:R-:W2:Y:S01]  /*0e90*/  LDG.E R13, desc[UR8][R2.64] ;  /* 0x00000008020d7981 */ /* 0x000ea2000c1e1900 */
[----:B------:R-:W-:-:S05]  /*0ea0*/  VIADD R0, R0, UR7 ;  /* 0x0000000700007c36 */ /* 0x000fca0008000000 */
[----:B--2---:R-:W-:-:S13]  /*0eb0*/  ISETP.GE.AND P0, PT, R0, R13, PT ;  /* 0x0000000d0000720c */ /* 0x004fda0003f06270 */
[----:B0-----:R-:W-:Y:S05]  /*0ec0*/  @!P0 BRA `(.L_x_9) ;  /* 0xfffffffc008c8947 */ /* 0x001fea000383ffff */
.L_x_8:
[----:B------:R-:W-:Y:S05]  /*0ed0*/  BSYNC.RECONVERGENT B0 ;  /* 0x0000000000007941 */ /* 0x000fea0003800200 */
.L_x_7:
[----:B------:R-:W-:Y:S05]  /*0ee0*/  BRA.U !UP0, `(.L_x_10) ;  /* 0xfffffffd083c7547 */ /* 0x000fea000b83ffff */
[----:B------:R-:W-:Y:S05]  /*0ef0*/  EXIT ;  /* 0x000000000000794d */ /* 0x000fea0003800000 */
.L_x_6:
[----:B------:R-:W0:Y:S02]  /*0f00*/  LDCU.64 UR4, c[0x0][0x3b0] ;  /* 0x00007600ff0477ac */ /* 0x000e240008000a00 */
[----:B0-----:R-:W-:-:S06]  /*0f10*/  UIMAD.WIDE UR4, UR6, 0x4, UR4 ;  /* 0x00000004060478a5 */ /* 0x001fcc000f8e0204 */
[----:B------:R-:W-:Y:S01]  /*0f20*/  IMAD.U32 R2, RZ, RZ, UR4 ;  /* 0x00000004ff027e24 */ /* 0x000fe2000f8e00ff */
[----:B------:R-:W-:-:S05]  /*0f30*/  MOV R3, UR5 ;  /* 0x0000000500037c02 */ /* 0x000fca0008000f00 */
[----:B--2---:R-:W2:Y:S01]  /*0f40*/  LDG.E R2, desc[UR8][R2.64] ;  /* 0x0000000802027981 */ /* 0x004ea2000c1e1900 */
[----:B------:R-:W-:Y:S01]  /*0f50*/  BSSY.RECONVERGENT B0, `(.L_x_11) ;  /* 0x0000260000007945 */ /* 0x000fe20003800200 */
[----:B---3--:R-:W2:Y:S02]  /*0f60*/  S2R R5, SR_TID.X ;  /* 0x0000000000057919 */ /* 0x008ea40000002100 */
[----:B--2---:R-:W-:-:S13]  /*0f70*/  ISETP.GE.AND P0, PT, R5, R2, PT ;  /* 0x000000020500720c */ /* 0x004fda0003f06270 */
[----:B------:R-:W-:Y:S05]  /*0f80*/  @P0 BRA `(.L_x_12) ;  /* 0x0000002400700947 */ /* 0x000fea0003800000 */
[----:B------:R-:W0:Y:S01]  /*0f90*/  LDC.64 R18, c[0x0][0x3b8] ;  /* 0x0000ee00ff127b82 */ /* 0x000e220000000a00 */
[----:B------:R-:W-:Y:S02]  /*0fa0*/  IMAD.U32 R3, RZ, RZ, UR6 ;  /* 0x00000006ff037e24 */ /* 0x000fe4000f8e00ff */
[----:B------:R-:W-:Y:S02]  /*0fb0*/  IMAD.MOV.U32 R2, RZ, RZ, R5 ;  /* 0x000000ffff027224 */ /* 0x000fe400078e0005 */
[----:B0-----:R-:W-:-:S07]  /*0fc0*/  IMAD.WIDE R18, R3, 0x4, R18 ;  /* 0x0000000403127825 */ /* 0x001fce00078e0212 */
.L_x_32:
[----:B--2---:R-:W2:Y:S01]  /*0fd0*/  LDG.E R3, desc[UR8][R18.64] ;  /* 0x0000000812037981 */ /* 0x004ea2000c1e1900 */
[----:B------:R-:W0:Y:S01]  /*0fe0*/  LDC.64 R4, c[0x0][0x3c0] ;  /* 0x0000f000ff047b82 */ /* 0x000e220000000a00 */
[----:B------:R-:W-:Y:S02]  /*0ff0*/  IMAD R14, R2, 0x7, RZ ;  /* 0x00000007020e7824 */ /* 0x000fe400078e02ff */
[----:B----4-:R-:W-:-:S05]  /*1000*/  HFMA2 R15, -RZ, RZ, 1.44921875, -19.203125 ;  /* 0x3dcccccdff0f7431 */ /* 0x010fca00000001ff */
[----:B------:R-:W1:Y:S01]  /*1010*/  LDC.64 R12, c[0x0][0x3c8] ;  /* 0x0000f200ff0c7b82 */ /* 0x000e620000000a00 */
[----:B--2---:R-:W-:-:S04]  /*1020*/  IMAD R3, R3, 0x7, R14 ;  /* 0x0000000703037824 */ /* 0x004fc800078e020e */
[----:B0-----:R-:W-:-:S05]  /*1030*/  IMAD.WIDE R6, R3, 0x4, R4 ;  /* 0x0000000403067825 */ /* 0x001fca00078e0204 */
[----:B------:R-:W-:Y:S04]  /*1040*/  STG.E desc[UR8][R6.64], R15 ;  /* 0x0000000f06007986 */ /* 0x000fe8000c101908 */
[----:B------:R-:W2:Y:S01]  /*1050*/  LDG.E R3, desc[UR8][R18.64] ;  /* 0x0000000812037981 */ /* 0x000ea2000c1e1900 */
[----:B------:R-:W-:-:S04]  /*1060*/  VIADD R8, R14, 0x1 ;  /* 0x000000010e087836 */ /* 0x000fc80000000000 */
[----:B--2---:R-:W-:-:S04]  /*1070*/  IMAD R3, R3, 0x7, R8 ;  /* 0x0000000703037824 */ /* 0x004fc800078e0208 */
[----:B------:R-:W-:-:S05]  /*1080*/  IMAD.WIDE R8, R3, 0x4, R4 ;  /* 0x0000000403087825 */ /* 0x000fca00078e0204 */
[----:B------:R-:W-:Y:S04]  /*1090*/  STG.E desc[UR8][R8.64], R15 ;  /* 0x0000000f08007986 */ /* 0x000fe8000c101908 */
[----:B------:R-:W2:Y:S01]  /*10a0*/  LDG.E R3, desc[UR8][R18.64] ;  /* 0x0000000812037981 */ /* 0x000ea2000c1e1900 */
[----:B------:R-:W-:-:S04]  /*10b0*/  VIADD R10, R14, 0x2 ;  /* 0x000000020e0a7836 */ /* 0x000fc80000000000 */
[----:B--2---:R-:W-:-:S04]  /*10c0*/  IMAD R3, R3, 0x7, R10 ;  /* 0x0000000703037824 */ /* 0x004fc800078e020a */
[----:B------:R-:W-:Y:S02]  /*10d0*/  IMAD.WIDE R10, R3, 0x4, R4 ;  /* 0x00000004030a7825 */ /* 0x000fe400078e0204 */
[----:B------:R-:W0:Y:S03]  /*10e0*/  LDC.64 R4, c[0x0][0x3a0] ;  /* 0x0000e800ff047b82 */ /* 0x000e260000000a00 */
[----:B------:R2:W-:Y:S04]  /*10f0*/  STG.E desc[UR8][R10.64], R15 ;  /* 0x0000000f0a007986 */ /* 0x0005e8000c101908 */
[----:B------:R-:W3:Y:S01]  /*1100*/  LDG.E R3, desc[UR8][R18.64] ;  /* 0x0000000812037981 */ /* 0x000ee2000c1e1900 */
[----:B------:R-:W-:Y:S01]  /*1110*/  IADD3 R14, PT, PT, R14, 0x3, RZ ;  /* 0x000000030e0e7810 */ /* 0x000fe20007ffe0ff */
[----:B--2---:R-:W2:Y:S04]  /*1120*/  LDC.64 R10, c[0x0][0x3d0] ;  /* 0x0000f400ff0a7b82 */ /* 0x004ea80000000a00 */
[----:B---3--:R-:W-:-:S02]  /*1130*/  IMAD R7, R3, 0x7, R14 ;  /* 0x0000000703077824 */ /* 0x008fc400078e020e */
[----:B------:R-:W-:Y:S02]  /*1140*/  IMAD.IADD R3, R3, 0x1, R2 ;  /* 0x0000000103037824 */ /* 0x000fe400078e0202 */
[----:B0-----:R-:W-:-:S04]  /*1150*/  IMAD.WIDE R8, R7, 0x4, R4 ;  /* 0x0000000407087825 */ /* 0x001fc800078e0204 */
[----:B-1----:R-:W-:Y:S01]  /*1160*/  IMAD.WIDE R12, R3, 0x4, R12 ;  /* 0x00000004030c7825 */ /* 0x002fe200078e020c */
[----:B------:R0:W5:Y:S04]  /*1170*/  LDG.E R4, desc[UR8][R8.64+0x4] ;  /* 0x0000040808047981 */ /* 0x000168000c1e1900 */
[----:B------:R0:W5:Y:S04]  /*1180*/  LDG.E R3, desc[UR8][R8.64] ;  /* 0x0000000808037981 */ /* 0x000168000c1e1900 */
[----:B------:R0:W5:Y:S04]  /*1190*/  LDG.E R5, desc[UR8][R8.64+0x8] ;  /* 0x0000080808057981 */ /* 0x000168000c1e1900 */
[----:B------:R0:W-:Y:S04]  /*11a0*/  STG.E desc[UR8][R12.64], RZ ;  /* 0x000000ff0c007986 */ /* 0x0001e8000c101908 */
[----:B------:R-:W3:Y:S01]  /*11b0*/  LDG.E R7, desc[UR8][R18.64] ;  /* 0x0000000812077981 */ /* 0x000ee2000c1e1900 */
[----:B------:R-:W-:Y:S01]  /*11c0*/  MOV R15, 0xffffffff ;  /* 0xffffffff000f7802 */ /* 0x000fe20000000f00 */
[----:B------:R-:W-:-:S02]  /*11d0*/  IMAD.MOV.U32 R6, RZ, RZ, RZ ;  /* 0x000000ffff067224 */ /* 0x000fc400078e00ff */
[----:B---3--:R-:W-:-:S04]  /*11e0*/  IMAD.IADD R7, R7, 0x1, R2 ;  /* 0x0000000107077824 */ /* 0x008fc800078e0202 */
[----:B--2---:R-:W-:-:S05]  /*11f0*/  IMAD.WIDE R10, R7, 0x4, R10 ;  /* 0x00000004070a7825 */ /* 0x004fca00078e020a */
[----:B------:R0:W-:Y:S02]  /*1200*/  STG.E desc[UR8][R10.64], R15 ;  /* 0x0000000f0a007986 */ /* 0x0001e4000c101908 */
.L_x_31:
[----:B------:R-:W1:Y:S01]  /*1210*/  LDCU.64 UR4, c[0x0][0x388] ;  /* 0x00007100ff0477ac */ /* 0x000e620008000a00 */
[----:B--2---:R-:W2:Y:S01]  /*1220*/  LDC.64 R20, c[0x0][0x3a8] ;  /* 0x0000ea00ff147b82 */ /* 0x004ea20000000a00 */
[----:B-1----:R-:W-:-:S04]  /*1230*/  IMAD.U32 R7, RZ, RZ, UR4 ;  /* 0x00000004ff077e24 */ /* 0x002fc8000f8e00ff */
[----:B------:R-:W-:-:S04]  /*1240*/  IMAD R7, R7, UR6, R6 ;  /* 0x0000000607077c24 */ /* 0x000fc8000f8e0206 */
[----:B------:R-:W-:-:S04]  /*1250*/  IMAD R7, R7, UR5, RZ ;  /* 0x0000000507077c24 */ /* 0x000fc8000f8e02ff */
[----:B--2---:R-:W-:-:S05]  /*1260*/  IMAD.WIDE R20, R7, 0x4, R20 ;  /* 0x0000000407147825 */ /* 0x004fca00078e0214 */
[----:B------:R-:W2:Y:S04]  /*1270*/  LDG.E R7, desc[UR8][R20.64+0x4] ;  /* 0x0000040814077981 */ /* 0x000ea8000c1e1900 */
[----:B0-----:R-:W2:Y:S04]  /*1280*/  LDG.E R8, desc[UR8][R20.64+0x8] ;  /* 0x0000080814087981 */ /* 0x001ea8000c1e1900 */
[----:B------:R-:W3:Y:S01]  /*1290*/  LDG.E R9, desc[UR8][R20.64] ;  /* 0x0000000814097981 */ /* 0x000ee2000c1e1900 */
[----:B------:R-:W-:-:S04]  /*12a0*/  IADD3 R6, PT, PT, R6, 0x1, RZ ;  /* 0x0000000106067810 */ /* 0x000fc80007ffe0ff */
[----:B------:R-:W-:-:S04]  /*12b0*/  ISETP.NE.AND P1, PT, R6, UR4, PT ;  /* 0x0000000406007c0c */ /* 0x000fc8000bf25270 */
[----:B------:R-:W-:Y:S01]  /*12c0*/  P2R R22, PR, RZ, 0x2 ;  /* 0x00000002ff167803 */ /* 0x000fe20000000000 */
[----:B--2---:R-:W-:-:S04]  /*12d0*/  FMUL R10, R7, R8 ;  /* 0x00000008070a7220 */ /* 0x004fc80000400000 */
[----:B---3--:R-:W-:-:S05]  /*12e0*/  FMUL R10, R9, R10 ;  /* 0x0000000a090a7220 */ /* 0x008fca0000400000 */
[----:B------:R-:W-:-:S13]  /*12f0*/  FSETP.GT.AND P0, PT, R10, RZ, PT ;  /* 0x000000ff0a00720b */ /* 0x000fda0003f04000 */
[----:B------:R-:W-:Y:S05]  /*1300*/  @!P0 BRA `(.L_x_13) ;  /* 0x0000002000648947 */ /* 0x000fea0003800000 */
[----:B------:R-:W2:Y:S04]  /*1310*/  LDG.E R10, desc[UR8][R20.64+0x18] ;  /* 0x00001808140a7981 */ /* 0x000ea8000c1e1900 */
[----:B------:R0:W5:Y:S04]  /*1320*/  LDG.E R12, desc[UR8][R20.64+0xc] ;  /* 0x00000c08140c7981 */ /* 0x000168000c1e1900 */
[----:B------:R0:W5:Y:S04]  /*1330*/  LDG.E R11, desc[UR8][R20.64+0x10] ;  /* 0x00001008140b7981 */ /* 0x000168000c1e1900 */
[----:B------:R0:W5:Y:S04]  /*1340*/  LDG.E R14, desc[UR8][R20.64+0x14] ;  /* 0x00001408140e7981 */ /* 0x000168000c1e1900 */
[----:B------:R0:W5:Y:S04]  /*1350*/  LDG.E R13, desc[UR8][R20.64+0x1c] ;  /* 0x00001c08140d7981 */ /* 0x000168000c1e1900 */
[----:B------:R0:W5:Y:S01]  /*1360*/  LDG.E R15, desc[UR8][R20.64+0x20] ;  /* 0x00002008140f7981 */ /* 0x000162000c1e1900 */
[C---:B--2---:R-:W-:Y:S01]  /*1370*/  FMUL R33, R10.reuse, 0.63661974668502807617 ;  /* 0x3f22f9830a217820 */ /* 0x044fe20000400000 */
[----:B------:R-:W-:-:S04]  /*1380*/  FSETP.GE.AND P0, PT, |R10|, 105615, PT ;  /* 0x47ce47800a00780b */ /* 0x000fc80003f06200 */
[----:B------:R-:W-:Y:S01]  /*1390*/  P2R R32, PR, RZ, 0x1 ;  /* 0x00000001ff207803 */ /* 0x000fe20000000000 */
[----:B------:R-:W1:Y:S02]  /*13a0*/  F2I.NTZ R33, R33 ;  /* 0x0000002100217305 */ /* 0x000e640000203100 */
[----:B-1----:R-:W-:-:S05]  /*13b0*/  I2FP.F32.S32 R17, R33 ;  /* 0x0000002100117245 */ /* 0x002fca0000201400 */
[----:B------:R-:W-:-:S04]  /*13c0*/  FFMA R16, R17, -1.5707962512969970703, R10 ;  /* 0xbfc90fda11107823 */ /* 0x000fc8000000000a */
[----:B------:R-:W-:-:S04]  /*13d0*/  FFMA R16, R17, -7.5497894158615963534e-08, R16 ;  /* 0xb3a2216811107823 */ /* 0x000fc80000000010 */
[----:B------:R-:W-:Y:S01]  /*13e0*/  FFMA R16, R17, -5.3903029534742383927e-15, R16 ;  /* 0xa7c234c511107823 */ /* 0x000fe20000000010 */
[----:B------:R-:W-:-:S03]  /*13f0*/  IMAD.MOV.U32 R17, RZ, RZ, R33 ;  /* 0x000000ffff117224 */ /* 0x000fc600078e0021 */
[----:B------:R-:W-:Y:S01]  /*1400*/  IMAD.MOV.U32 R34, RZ, RZ, R16 ;  /* 0x000000ffff227224 */ /* 0x000fe200078e0010 */
[----:B0-----:R-:W-:Y:S06]  /*1410*/  @!P0 BRA `(.L_x_14) ;  /* 0x0000000400788947 */ /* 0x001fec0003800000 */
[----:B------:R-:W-:-:S13]  /*1420*/  FSETP.NEU.AND P0, PT, |R10|, +INF , PT ;  /* 0x7f8000000a00780b */ /* 0x000fda0003f0d200 */
[----:B------:R-:W-:Y:S05]  /*1430*/  @!P0 BRA `(.L_x_15) ;  /* 0x0000000400688947 */ /* 0x000fea0003800000 */
[----:B------:R-:W0:Y:S01]  /*1440*/  LDCU.64 UR4, c[0x4][URZ] ;  /* 0x01000000ff0477ac */ /* 0x000e220008000a00 */
[----:B------:R-:W-:Y:S01]  /*1450*/  SHF.L.U32 R25, R10, 0x8, RZ ;  /* 0x000000080a197819 */ /* 0x000fe200000006ff */
[----:B------:R-:W-:Y:S02]  /*1460*/  HFMA2 R34, -RZ, RZ, 0, 0 ;  /* 0x00000000ff227431 */ /* 0x000fe400000001ff */
[----:B------:R-:W-:Y:S01]  /*1470*/  IMAD.MOV.U32 R24, RZ, RZ, RZ ;  /* 0x000000ffff187224 */ /* 0x000fe200078e00ff */
[----:B------:R-:W-:Y:S01]  /*1480*/  MOV R33, RZ ;  /* 0x000000ff00217202 */ /* 0x000fe20000000f00 */
[----:B------:R-:W-:Y:S01]  /*1490*/  IMAD.MOV.U32 R23, RZ, RZ, RZ ;  /* 0x000000ffff177224 */ /* 0x000fe200078e00ff */
[----:B------:R-:W-:Y:S01]  /*14a0*/  LOP3.LUT R25, R25, 0x80000000, RZ, 0xfc, !PT ;  /* 0x8000000019197812 */ /* 0x000fe200078efcff */
[----:B0-----:R-:W-:Y:S02]  /*14b0*/  IMAD.U32 R20, RZ, RZ, UR4 ;  /* 0x00000004ff147e24 */ /* 0x001fe4000f8e00ff */
[----:B------:R-:W-:-:S07]  /*14c0*/  IMAD.U32 R21, RZ, RZ, UR5 ;  /* 0x00000005ff157e24 */ /* 0x000fce000f8e00ff */
.L_x_16:
[----:B------:R-:W2:Y:S01]  /*14d0*/  LDG.E.CONSTANT R36, desc[UR8][R20.64] ;  /* 0x0000000814247981 */ /* 0x000ea2000c1e9900 */
[C---:B------:R-:W-:Y:S02]  /*14e0*/  ISETP.EQ.AND P3, PT, R33.reuse, 0x8, PT ;  /* 0x000000082100780c */ /* 0x040fe40003f62270 */
[C---:B------:R-:W-:Y:S02]  /*14f0*/  ISETP.EQ.AND P1, PT, R33.reuse, RZ, PT ;  /* 0x000000ff2100720c */ /* 0x040fe40003f22270 */
[----:B------:R-:W-:Y:S02]  /*1500*/  ISETP.EQ.AND P4, PT, R33, 0x4, PT ;  /* 0x000000042100780c */ /* 0x000fe40003f82270 */
[----:B------:R-:W-:Y:S02]  /*1510*/  IADD3 R23, PT, PT, R23, 0x1, RZ ;  /* 0x0000000117177810 */ /* 0x000fe40007ffe0ff */
[----:B------:R-:W-:Y:S01]  /*1520*/  ISETP.EQ.AND P2, PT, R33, 0x10, PT ;  /* 0x000000102100780c */ /* 0x000fe20003f42270 */
[----:B--2---:R-:W-:-:S03]  /*1530*/  IMAD.WIDE.U32 R36, R36, R25, RZ ;  /* 0x0000001924247225 */ /* 0x004fc600078e00ff */
[----:B------:R-:W-:-:S05]  /*1540*/  IADD3 R35, P0, PT, R36, R34, RZ ;  /* 0x0000002224237210 */ /* 0x000fca0007f1e0ff */
[--C-:B------:R-:W-:Y:S01]  /*1550*/  @P3 IMAD.MOV.U32 R28, RZ, RZ, R35.reuse ;  /* 0x000000ffff1c3224 */ /* 0x100fe200078e0023 */
[----:B------:R-:W-:Y:S01]  /*1560*/  ISETP.NE.AND P3, PT, R23, 0x6, PT ;  /* 0x000000061700780c */ /* 0x000fe20003f65270 */
[----:B------:R-:W-:Y:S01]  /*1570*/  IMAD.X R34, R37, 0x1, R24, P0 ;  /* 0x0000000125227824 */ /* 0x000fe200000e0618 */
[C---:B------:R-:W-:Y:S01]  /*1580*/  ISETP.EQ.AND P0, PT, R33.reuse, 0xc, PT ;  /* 0x0000000c2100780c */ /* 0x040fe20003f02270 */
[--C-:B------:R-:W-:Y:S01]  /*1590*/  @P1 IMAD.MOV.U32 R26, RZ, RZ, R35.reuse ;  /* 0x000000ffff1a1224 */ /* 0x100fe200078e0023 */
[C---:B------:R-:W-:Y:S01]  /*15a0*/  ISETP.EQ.AND P1, PT, R33.reuse, 0x14, PT ;  /* 0x000000142100780c */ /* 0x040fe20003f22270 */
[--C-:B------:R-:W-:Y:S01]  /*15b0*/  @P4 IMAD.MOV.U32 R27, RZ, RZ, R35.reuse ;  /* 0x000000ffff1b4224 */ /* 0x100fe200078e0023 */
[----:B------:R-:W-:Y:S01]  /*15c0*/  IADD3 R20, P4, PT, R20, 0x4, RZ ;  /* 0x0000000414147810 */ /* 0x000fe20007f9e0ff */
[----:B------:R-:W-:Y:S01]  /*15d0*/  @P2 IMAD.MOV.U32 R30, RZ, RZ, R35 ;  /* 0x000000ffff1e2224 */ /* 0x000fe200078e0023 */
[----:B------:R-:W-:-:S03]  /*15e0*/  IADD3 R33, PT, PT, R33, 0x4, RZ ;  /* 0x0000000421217810 */ /* 0x000fc60007ffe0ff */
[----:B------:R-:W-:-:S04]  /*15f0*/  IMAD.X R21, RZ, RZ, R21, P4 ;  /* 0x000000ffff157224 */ /* 0x000fc800020e0615 */
[----:B------:R-:W-:Y:S02]  /*1600*/  @P0 MOV R29, R35 ;  /* 0x00000023001d0202 */ /* 0x000fe40000000f00 */
[----:B------:R-:W-:Y:S01]  /*1610*/  @P1 IMAD.MOV.U32 R31, RZ, RZ, R35 ;  /* 0x000000ffff1f1224 */ /* 0x000fe200078e0023 */
[----:B------:R-:W-:Y:S06]  /*1620*/  @P3 BRA `(.L_x_16) ;  /* 0xfffffffc00a83947 */ /* 0x000fec000383ffff */
[----:B------:R-:W-:-:S04]  /*1630*/  SHF.R.U32.HI R20, RZ, 0x17, R10 ;  /* 0x00000017ff147819 */ /* 0x000fc8000001160a */
[C---:B------:R-:W-:Y:S02]  /*1640*/  LOP3.LUT R21, R20.reuse, 0xe0, RZ, 0xc0, !PT ;  /* 0x000000e014157812 */ /* 0x040fe400078ec0ff */
[----:B------:R-:W-:-:S03]  /*1650*/  LOP3.LUT P6, RZ, R20, 0x1f, RZ, 0xc0, !PT ;  /* 0x0000001f14ff7812 */ /* 0x000fc600078cc0ff */
[----:B------:R-:W-:-:S05]  /*1660*/  VIADD R21, R21, 0xffffff80 ;  /* 0xffffff8015157836 */ /* 0x000fca0000000000 */
[----:B------:R-:W-:-:S04]  /*1670*/  SHF.R.U32.HI R21, RZ, 0x5, R21 ;  /* 0x00000005ff157819 */ /* 0x000fc80000011615 */
[----:B------:R-:W-:-:S04]  /*1680*/  LEA R25, -R21, RZ, 0x2 ;  /* 0x000000ff15197211 */ /* 0x000fc800078e11ff */
[C---:B------:R-:W-:Y:S02]  /*1690*/  ISETP.EQ.AND P2, PT, R25.reuse, -0x18, PT ;  /* 0xffffffe81900780c */ /* 0x040fe40003f42270 */
[C---:B------:R-:W-:Y:S02]  /*16a0*/  ISETP.EQ.AND P3, PT, R25.reuse, -0x14, PT ;  /* 0xffffffec1900780c */ /* 0x040fe40003f62270 */
[C---:B------:R-:W-:Y:S02]  /*16b0*/  ISETP.EQ.AND P0, PT, R25.reuse, -0x10, PT ;  /* 0xfffffff01900780c */ /* 0x040fe40003f02270 */
[C---:B------:R-:W-:Y:S02]  /*16c0*/  ISETP.EQ.AND P1, PT, R25.reuse, -0xc, PT ;  /* 0xfffffff41900780c */ /* 0x040fe40003f22270 */
[C---:B------:R-:W-:Y:S02]  /*16d0*/  ISETP.EQ.AND P4, PT, R25.reuse, RZ, PT ;  /* 0x000000ff1900720c */ /* 0x040fe40003f82270 */
[----:B------:R-:W-:-:S03]  /*16e0*/  ISETP.EQ.AND P5, PT, R25, 0x4, PT ;  /* 0x000000041900780c */ /* 0x000fc60003fa2270 */
[--C-:B------:R-:W-:Y:S01]  /*16f0*/  @P2 IMAD.MOV.U32 R23, RZ, RZ, R26.reuse ;  /* 0x000000ffff172224 */ /* 0x100fe200078e001a */
[C---:B------:R-:W-:Y:S01]  /*1700*/  ISETP.EQ.AND P2, PT, R25.reuse, -0x8, PT ;  /* 0xfffffff81900780c */ /* 0x040fe20003f42270 */
[----:B------:R-:W-:Y:S01]  /*1710*/  @P3 IMAD.MOV.U32 R21, RZ, RZ, R26 ;  /* 0x000000ffff153224 */ /* 0x000fe200078e001a */
[----:B------:R-:W-:Y:S01]  /*1720*/  @P3 MOV R23, R27 ;  /* 0x0000001b00173202 */ /* 0x000fe20000000f00 */
[----:B------:R-:W-:Y:S01]  /*1730*/  @P0 IMAD.MOV.U32 R21, RZ, RZ, R27 ;  /* 0x000000ffff150224 */ /* 0x000fe200078e001b */
[----:B------:R-:W-:Y:S01]  /*1740*/  ISETP.EQ.AND P3, PT, R25, -0x4, PT ;  /* 0xfffffffc1900780c */ /* 0x000fe20003f62270 */
[----:B------:R-:W-:Y:S01]  /*1750*/  @P0 IMAD.MOV.U32 R23, RZ, RZ, R28 ;  /* 0x000000ffff170224 */ /* 0x000fe200078e001c */
[----:B------:R-:W-:Y:S01]  /*1760*/  @P1 MOV R21, R28 ;  /* 0x0000001c00151202 */ /* 0x000fe20000000f00 */
[----:B------:R-:W-:-:S06]  /*1770*/  @P1 IMAD.MOV.U32 R23, RZ, RZ, R29 ;  /* 0x000000ffff171224 */ /* 0x000fcc00078e001d */
[----:B------:R-:W-:Y:S01]  /*1780*/  @P2 IMAD.MOV.U32 R21, RZ, RZ, R29 ;  /* 0x000000ffff152224 */ /* 0x000fe200078e001d */
[----:B------:R-:W-:-:S03]  /*1790*/  @P2 MOV R23, R30 ;  /* 0x0000001e00172202 */ /* 0x000fc60000000f00 */
[----:B------:R-:W-:Y:S01]  /*17a0*/  @P3 IMAD.MOV.U32 R21, RZ, RZ, R30 ;  /* 0x000000ffff153224 */ /* 0x000fe200078e001e */
[----:B------:R-:W-:Y:S01]  /*17b0*/  @P4 MOV R21, R31 ;  /* 0x0000001f00154202 */ /* 0x000fe20000000f00 */
[----:B------:R-:W-:Y:S02]  /*17c0*/  @P3 IMAD.MOV.U32 R23, RZ, RZ, R31 ;  /* 0x000000ffff173224 */ /* 0x000fe400078e001f */
[--C-:B------:R-:W-:Y:S02]  /*17d0*/  @P4 IMAD.MOV.U32 R23, RZ, RZ, R34.reuse ;  /* 0x000000ffff174224 */ /* 0x100fe400078e0022 */
[----:B------:R-:W-:Y:S01]  /*17e0*/  @P5 IMAD.MOV.U32 R21, RZ, RZ, R34 ;  /* 0x000000ffff155224 */ /* 0x000fe200078e0022 */
[----:B------:R-:W-:Y:S06]  /*17f0*/  @!P6 BRA `(.L_x_17) ;  /* 0x00000000002ce947 */ /* 0x000fec0003800000 */
[----:B------:R-:W-:Y:S01]  /*1800*/  @P0 MOV R24, R26 ;  /* 0x0000001a00180202 */ /* 0x000fe20000000f00 */
[----:B------:R-:W-:Y:S01]  /*1810*/  @P1 IMAD.MOV.U32 R24, RZ, RZ, R27 ;  /* 0x000000ffff181224 */ /* 0x000fe200078e001b */
[----:B------:R-:W-:Y:S01]  /*1820*/  ISETP.EQ.AND P0, PT, R25, 0x8, PT ;  /* 0x000000081900780c */ /* 0x000fe20003f02270 */
[----:B------:R-:W-:Y:S01]  /*1830*/  @P2 IMAD.MOV.U32 R24, RZ, RZ, R28 ;  /* 0x000000ffff182224 */ /* 0x000fe200078e001c */
[----:B------:R-:W-:Y:S01]  /*1840*/  @P3 MOV R24, R29 ;  /* 0x0000001d00183202 */ /* 0x000fe20000000f00 */
[----:B------:R-:W-:Y:S01]  /*1850*/  @P4 IMAD.MOV.U32 R24, RZ, RZ, R30 ;  /* 0x000000ffff184224 */ /* 0x000fe200078e001e */
[----:B------:R-:W-:Y:S01]  /*1860*/  LOP3.LUT R20, R20, 0x1f, RZ, 0xc0, !PT ;  /* 0x0000001f14147812 */ /* 0x000fe200078ec0ff */
[----:B------:R-:W-:-:S03]  /*1870*/  @P5 IMAD.MOV.U32 R24, RZ, RZ, R31 ;  /* 0x000000ffff185224 */ /* 0x000fc600078e001f */
[----:B------:R-:W-:-:S05]  /*1880*/  SHF.L.W.U32.HI R23, R21, R20, R23 ;  /* 0x0000001415177219 */ /* 0x000fca0000010e17 */
[----:B------:R-:W-:-:S04]  /*1890*/  @P0 MOV R24, R34 ;  /* 0x0000002200180202 */ /* 0x000fc80000000f00 */
[----:B------:R-:W-:-:S07]  /*18a0*/  SHF.L.W.U32.HI R21, R24, R20, R21 ;  /* 0x0000001418157219 */ /* 0x000fce0000010e15 */
.L_x_17:
[C---:B------:R-:W-:Y:S01]  /*18b0*/  SHF.L.W.U32.HI R33, R21.reuse, 0x2, R23 ;  /* 0x0000000215217819 */ /* 0x040fe20000010e17 */
[----:B------:R-:W-:Y:S01]  /*18c0*/  IMAD.SHL.U32 R21, R21, 0x4, RZ ;  /* 0x0000000415157824 */ /* 0x000fe200078e00ff */
[----:B------:R-:W-:Y:S01]  /*18d0*/  UMOV UR4, 0x54442d19 ;  /* 0x54442d1900047882 */ /* 0x000fe20000000000 */
[----:B------:R-:W-:Y:S01]  /*18e0*/  UMOV UR5, 0x3bf921fb ;  /* 0x3bf921fb00057882 */ /* 0x000fe20000000000 */
[----:B------:R-:W-:Y:S02]  /*18f0*/  SHF.R.S32.HI R24, RZ, 0x1f, R33 ;  /* 0x0000001fff187819 */ /* 0x000fe40000011421 */
[----:B------:R-:W-:Y:S02]  /*1900*/  SHF.R.U32.HI R34, RZ, 0x1e, R23 ;  /* 0x0000001eff227819 */ /* 0x000fe40000011617 */
[C---:B------:R-:W-:Y:S02]  /*1910*/  LOP3.LUT R20, R24.reuse, R21, RZ, 0x3c, !PT ;  /* 0x0000001518147212 */ /* 0x040fe400078e3cff */
[----:B------:R-:W-:-:S02]  /*1920*/  LOP3.LUT R21, R24, R33, RZ, 0x3c, !PT ;  /* 0x0000002118157212 */ /* 0x000fc400078e3cff */
[----:B------:R-:W-:Y:S02]  /*1930*/  ISETP.GE.AND P0, PT, R10, RZ, PT ;  /* 0x000000ff0a00720c */ /* 0x000fe40003f06270 */
[C---:B------:R-:W-:Y:S02]  /*1940*/  LOP3.LUT R23, R33.reuse, R10, RZ, 0x3c, !PT ;  /* 0x0000000a21177212 */ /* 0x040fe400078e3cff */
[----:B------:R-:W0:Y:S01]  /*1950*/  I2F.F64.S64 R20, R20 ;  /* 0x0000001400147312 */ /* 0x000e220000301c00 */
[----:B------:R-:W-:Y:S02]  /*1960*/  LEA.HI R33, R33, R34, RZ, 0x1 ;  /* 0x0000002221217211 */ /* 0x000fe400078f08ff */
[----:B------:R-:W-:-:S03]  /*1970*/  ISETP.GE.AND P1, PT, R23, RZ, PT ;  /* 0x000000ff1700720c */ /* 0x000fc60003f26270 */
[----:B------:R-:W-:-:S05]  /*1980*/  IMAD.MOV R23, RZ, RZ, -R33 ;  /* 0x000000ffff177224 */ /* 0x000fca00078e0a21 */
[----:B------:R-:W-:Y:S01]  /*1990*/  @!P0 MOV R33, R23 ;  /* 0x0000001700218202 */ /* 0x000fe20000000f00 */
[----:B0-----:R-:W-:-:S10]  /*19a0*/  DMUL R24, R20, UR4 ;  /* 0x0000000414187c28 */ /* 0x001fd40008000000 */
[----:B------:R-:W0:Y:S02]  /*19b0*/  F2F.F32.F64 R24, R24 ;  /* 0x0000001800187310 */ /* 0x000e240000301000 */
[----:B0-----:R-:W-:Y:S01]  /*19c0*/  FSEL R34, -R24, R24, !P1 ;  /* 0x0000001818227208 */ /* 0x001fe20004800100 */
[----:B------:R-:W-:Y:S06]  /*19d0*/  BRA `(.L_x_14) ;  /* 0x0000000000087947 */ /* 0x000fec0003800000 */
.L_x_15:
[----:B------:R-:W-:Y:S01]  /*19e0*/  FMUL R34, RZ, R10 ;  /* 0x0000000aff227220 */ /* 0x000fe20000400000 */
[----:B------:R-:W-:-:S07]  /*19f0*/  IMAD.MOV.U32 R33, RZ, RZ, RZ ;  /* 0x000000ffff217224 */ /* 0x000fce00078e00ff */
.L_x_14:
[----:B------:R-:W-:Y:S02]  /*1a00*/  IMAD.MOV.U32 R20, RZ, RZ, 0x37cbac00 ;  /* 0x37cbac00ff147424 */ /* 0x000fe400078e00ff */
[----:B------:R-:W-:Y:S01]  /*1a10*/  FMUL R23, R34, R34 ;  /* 0x0000002222177220 */ /* 0x000fe20000400000 */
[C---:B------:R-:W-:Y:S01]  /*1a20*/  LOP3.LUT R21, R33.reuse, 0x1, RZ, 0xc0, !PT ;  /* 0x0000000121157812 */ /* 0x040fe200078ec0ff */
[----:B------:R-:W-:Y:S01]  /*1a30*/  VIADD R25, R33, 0x1 ;  /* 0x0000000121197836 */ /* 0x000fe20000000000 */
[----:B------:R-:W-:Y:S01]  /*1a40*/  MOV R36, 0x3c0885e4 ;  /* 0x3c0885e400247802 */ /* 0x000fe20000000f00 */
[----:B------:R-:W-:Y:S01]  /*1a50*/  FFMA R20, R23, R20, -0.0013887860113754868507 ;  /* 0xbab607ed17147423 */ /* 0x000fe20000000014 */
[----:B------:R-:W-:Y:S01]  /*1a60*/  ISETP.NE.U32.AND P0, PT, R21, 0x1, PT ;  /* 0x000000011500780c */ /* 0x000fe20003f05070 */
[----:B------:R-:W-:Y:S01]  /*1a70*/  IMAD.MOV.U32 R21, RZ, RZ, 0x3e2aaaa8 ;  /* 0x3e2aaaa8ff157424 */ /* 0x000fe200078e00ff */
[----:B------:R-:W-:Y:S02]  /*1a80*/  ISETP.NE.AND P2, PT, R32, RZ, PT ;  /* 0x000000ff2000720c */ /* 0x000fe40003f45270 */
[----:B------:R-:W-:-:S02]  /*1a90*/  FSEL R24, R20, -0.00019574658654164522886, P0 ;  /* 0xb94d415314187808 */ /* 0x000fc40000000000 */
[----:B------:R-:W-:Y:S02]  /*1aa0*/  FSEL R36, R36, 0.041666727513074874878, !P0 ;  /* 0x3d2aaabb24247808 */ /* 0x000fe40004000000 */
[----:B------:R-:W-:Y:S02]  /*1ab0*/  LOP3.LUT P1, RZ, R25, 0x2, RZ, 0xc0, !PT ;  /* 0x0000000219ff7812 */ /* 0x000fe4000782c0ff */
[----:B------:R-:W-:Y:S01]  /*1ac0*/  FSEL R20, R34, 1, !P0 ;  /* 0x3f80000022147808 */ /* 0x000fe20004000000 */
[----:B------:R-:W-:Y:S01]  /*1ad0*/  FFMA R24, R23, R24, R36 ;  /* 0x0000001817187223 */ /* 0x000fe20000000024 */
[----:B------:R-:W-:-:S03]  /*1ae0*/  FSEL R33, -R21, -0.4999999701976776123, !P0 ;  /* 0xbeffffff15217808 */ /* 0x000fc60004000100 */
[C---:B------:R-:W-:Y:S02]  /*1af0*/  FFMA R25, R23.reuse, R20, RZ ;  /* 0x0000001417197223 */ /* 0x040fe400000000ff */
[----:B------:R-:W-:Y:S01]  /*1b00*/  FFMA R24, R23, R24, R33 ;  /* 0x0000001817187223 */ /* 0x000fe20000000021 */
[----:B------:R-:W-:Y:S01]  /*1b10*/  MOV R33, R17 ;  /* 0x0000001100217202 */ /* 0x000fe20000000f00 */
[----:B------:R-:W-:Y:S02]  /*1b20*/  IMAD.MOV.U32 R23, RZ, RZ, R16 ;  /* 0x000000ffff177224 */ /* 0x000fe400078e0010 */
[----:B------:R-:W-:-:S04]  /*1b30*/  FFMA R20, R25, R24, R20 ;  /* 0x0000001819147223 */ /* 0x000fc80000000014 */
[----:B------:R-:W-:Y:S01]  /*1b40*/  @P1 FADD R20, RZ, -R20 ;  /* 0x80000014ff141221 */ /* 0x000fe20000000000 */
[----:B------:R-:W-:Y:S06]  /*1b50*/  @!P2 BRA `(.L_x_18) ;  /* 0x000000040068a947 */ /* 0x000fec0003800000 */
[----:B------:R-:W-:-:S13]  /*1b60*/  FSETP.NEU.AND P0, PT, |R10|, +INF , PT ;  /* 0x7f8000000a00780b */ /* 0x000fda0003f0d200 */
[----:B------:R-:W-:Y:S05]  /*1b70*/  @!P0 BRA `(.L_x_19) ;  /* 0x0000000400588947 */ /* 0x000fea0003800000 */
[----:B------:R-:W-:Y:S02]  /*1b80*/  IMAD.SHL.U32 R34, R10, 0x100, RZ ;  /* 0x000001000a227824 */ /* 0x000fe400078e00ff */
[----:B------:R-:W-:Y:S02]  /*1b90*/  HFMA2 R35, -RZ, RZ, 0, 0 ;  /* 0x00000000ff237431 */ /* 0x000fe400000001ff */
[----:B------:R-:W-:Y:S02]  /*1ba0*/  IMAD.MOV.U32 R33, RZ, RZ, RZ ;  /* 0x000000ffff217224 */ /* 0x000fe400078e00ff */
[----:B------:R-:W-:Y:S01]  /*1bb0*/  IMAD.MOV.U32 R23, RZ, RZ, RZ ;  /* 0x000000ffff177224 */ /* 0x000fe200078e00ff */
[----:B------:R-:W-:-:S07]  /*1bc0*/  LOP3.LUT R34, R34, 0x80000000, RZ, 0xfc, !PT ;  /* 0x8000000022227812 */ /* 0x000fce00078efcff */
.L_x_20:
[----:B------:R-:W0:Y:S02]  /*1bd0*/  LDC.64 R24, c[0x4][RZ] ;  /* 0x01000000ff187b82 */ /* 0x000e240000000a00 */
[----:B0-----:R-:W-:-:S05]  /*1be0*/  IMAD.WIDE.U32 R36, R23, 0x4, R24 ;  /* 0x0000000417247825 */ /* 0x001fca00078e0018 */
[----:B------:R0:W2:Y:S02]  /*1bf0*/  LDG.E.CONSTANT R25, desc[UR8][R36.64] ;  /* 0x0000000824197981 */ /* 0x0000a4000c1e9900 */
[C---:B0-----:R-:W-:Y:S02]  /*1c00*/  SHF.L.U32 R36, R23.reuse, 0x2, RZ ;  /* 0x0000000217247819 */ /* 0x041fe400000006ff */
[----:B------:R-:W-:Y:S02]  /*1c10*/  IADD3 R23, PT, PT, R23, 0x1, RZ ;  /* 0x0000000117177810 */ /* 0x000fe40007ffe0ff */
[C---:B------:R-:W-:Y:S02]  /*1c20*/  ISETP.EQ.AND P4, PT, R36.reuse, RZ, PT ;  /* 0x000000ff2400720c */ /* 0x040fe40003f82270 */
[C---:B------:R-:W-:Y:S02]  /*1c30*/  ISETP.EQ.AND P1, PT, R36.reuse, 0x8, PT ;  /* 0x000000082400780c */ /* 0x040fe40003f22270 */
[----:B------:R-:W-:-:S02]  /*1c40*/  ISETP.EQ.AND P2, PT, R36, 0xc, PT ;  /* 0x0000000c2400780c */ /* 0x000fc40003f42270 */
[----:B------:R-:W-:Y:S01]  /*1c50*/  ISETP.EQ.AND P3, PT, R36, 0x10, PT ;  /* 0x000000102400780c */ /* 0x000fe20003f62270 */
[----:B--2---:R-:W-:-:S03]  /*1c60*/  IMAD.WIDE.U32 R24, R25, R34, RZ ;  /* 0x0000002219187225 */ /* 0x004fc600078e00ff */
[----:B------:R-:W-:-:S07]  /*1c70*/  IADD3 R24, P0, PT, R24, R35, RZ ;  /* 0x0000002318187210 */ /* 0x000fce0007f1e0ff */
[----:B------:R-:W-:Y:S01]  /*1c80*/  @P2 MOV R29, R24 ;  /* 0x00000018001d2202 */ /* 0x000fe20000000f00 */
[----:B------:R-:W-:Y:S01]  /*1c90*/  IMAD.X R35, R25, 0x1, R33, P0 ;  /* 0x0000000119237824 */ /* 0x000fe200000e0621 */
[C---:B------:R-:W-:Y:S01]  /*1ca0*/  ISETP.EQ.AND P0, PT, R36.reuse, 0x4, PT ;  /* 0x000000042400780c */ /* 0x040fe20003f02270 */
[--C-:B------:R-:W-:Y:S01]  /*1cb0*/  @P4 IMAD.MOV.U32 R26, RZ, RZ, R24.reuse ;  /* 0x000000ffff1a4224 */ /* 0x100fe200078e0018 */
[----:B------:R-:W-:Y:S01]  /*1cc0*/  ISETP.EQ.AND P4, PT, R36, 0x14, PT ;  /* 0x000000142400780c */ /* 0x000fe20003f82270 */
[--C-:B------:R-:W-:Y:S02]  /*1cd0*/  @P1 IMAD.MOV.U32 R28, RZ, RZ, R24.reuse ;  /* 0x000000ffff1c1224 */ /* 0x100fe400078e0018 */
[----:B------:R-:W-:-:S08]  /*1ce0*/  @P3 IMAD.MOV.U32 R30, RZ, RZ, R24 ;  /* 0x000000ffff1e3224 */ /* 0x000fd000078e0018 */
[--C-:B------:R-:W-:Y:S01]  /*1cf0*/  @P0 IMAD.MOV.U32 R27, RZ, RZ, R24.reuse ;  /* 0x000000ffff1b0224 */ /* 0x100fe200078e0018 */
[----:B------:R-:W-:Y:S01]  /*1d00*/  ISETP.NE.AND P0, PT, R23, 0x6, PT ;  /* 0x000000061700780c */ /* 0x000fe20003f05270 */
[----:B------:R-:W-:-:S12]  /*1d10*/  @P4 IMAD.MOV.U32 R31, RZ, RZ, R24 ;  /* 0x000000ffff1f4224 */ /* 0x000fd800078e0018 */
[----:B------:R-:W-:Y:S05]  /*1d20*/  @P0 BRA `(.L_x_20) ;  /* 0xfffffffc00a80947 */ /* 0x000fea000383ffff */
[----:B------:R-:W-:-:S04]  /*1d30*/  SHF.R.U32.HI R24, RZ, 0x17, R10 ;  /* 0x00000017ff187819 */ /* 0x000fc8000001160a */
[C---:B------:R-:W-:Y:S02]  /*1d40*/  LOP3.LUT R23, R24.reuse, 0xe0, RZ, 0xc0, !PT ;  /* 0x000000e018177812 */ /* 0x040fe400078ec0ff */
[----:B------:R-:W-:Y:S02]  /*1d50*/  LOP3.LUT P6, RZ, R24, 0x1f, RZ, 0xc0, !PT ;  /* 0x0000001f18ff7812 */ /* 0x000fe400078cc0ff */
[----:B------:R-:W-:-:S04]  /*1d60*/  IADD3 R23, PT, PT, R23, -0x80, RZ ;  /* 0xffffff8017177810 */ /* 0x000fc80007ffe0ff */
[----:B------:R-:W-:-:S05]  /*1d70*/  SHF.R.U32.HI R23, RZ, 0x5, R23 ;  /* 0x00000005ff177819 */ /* 0x000fca0000011617 */
[----:B------:R-:W-:-:S05]  /*1d80*/  IMAD.U32 R33, R23, -0x4, RZ ;  /* 0xfffffffc17217824 */ /* 0x000fca00078e00ff */
[C---:B------:R-:W-:Y:S02]  /*1d90*/  ISETP.EQ.AND P2, PT, R33.reuse, -0x18, PT ;  /* 0xffffffe82100780c */ /* 0x040fe40003f42270 */
[C---:B------:R-:W-:Y:S02]  /*1da0*/  ISETP.EQ.AND P3, PT, R33.reuse, -0x14, PT ;  /* 0xffffffec2100780c */ /* 0x040fe40003f62270 */
[C---:B------:R-:W-:Y:S02]  /*1db0*/  ISETP.EQ.AND P0, PT, R33.reuse, -0x10, PT ;  /* 0xfffffff02100780c */ /* 0x040fe40003f02270 */
[C---:B------:R-:W-:Y:S02]  /*1dc0*/  ISETP.EQ.AND P1, PT, R33.reuse, -0xc, PT ;  /* 0xfffffff42100780c */ /* 0x040fe40003f22270 */
[C---:B------:R-:W-:Y:S02]  /*1dd0*/  ISETP.EQ.AND P4, PT, R33.reuse, RZ, PT ;  /* 0x000000ff2100720c */ /* 0x040fe40003f82270 */
[----:B------:R-:W-:-:S03]  /*1de0*/  ISETP.EQ.AND P5, PT, R33, 0x4, PT ;  /* 0x000000042100780c */ /* 0x000fc60003fa2270 */
[----:B------:R-:W-:Y:S01]  /*1df0*/  @P2 IMAD.MOV.U32 R23, RZ, RZ, R26 ;  /* 0x000000ffff172224 */ /* 0x000fe200078e001a */
[C---:B------:R-:W-:Y:S01]  /*1e00*/  ISETP.EQ.AND P2, PT, R33.reuse, -0x8, PT ;  /* 0xfffffff82100780c */ /* 0x040fe20003f42270 */
[--C-:B------:R-:W-:Y:S01]  /*1e10*/  @P3 IMAD.MOV.U32 R23, RZ, RZ, R27.reuse ;  /* 0x000000ffff173224 */ /* 0x100fe200078e001b */
[----:B------:R-:W-:Y:S01]  /*1e20*/  @P3 MOV R25, R26 ;  /* 0x0000001a00193202 */ /* 0x000fe20000000f00 */
[----:B------:R-:W-:Y:S01]  /*1e30*/  @P0 IMAD.MOV.U32 R25, RZ, RZ, R27 ;  /* 0x000000ffff190224 */ /* 0x000fe200078e001b */
[----:B------:R-:W-:Y:S01]  /*1e40*/  ISETP.EQ.AND P3, PT, R33, -0x4, PT ;  /* 0xfffffffc2100780c */ /* 0x000fe20003f62270 */
[----:B------:R-:W-:Y:S01]  /*1e50*/  @P1 IMAD.MOV.U32 R25, RZ, RZ, R28 ;  /* 0x000000ffff191224 */ /* 0x000fe200078e001c */
[----:B------:R-:W-:Y:S01]  /*1e60*/  @P0 MOV R23, R28 ;  /* 0x0000001c00170202 */ /* 0x000fe20000000f00 */
[----:B------:R-:W-:-:S06]  /*1e70*/  @P1 IMAD.MOV.U32 R23, RZ, RZ, R29 ;  /* 0x000000ffff171224 */ /* 0x000fcc00078e001d */
[----:B------:R-:W-:Y:S01]  /*1e80*/  @P2 MOV R25, R29 ;  /* 0x0000001d00192202 */ /* 0x000fe20000000f00 */
[----:B------:R-:W-:-:S03]  /*1e90*/  @P2 IMAD.MOV.U32 R23, RZ, RZ, R30 ;  /* 0x000000ffff172224 */ /* 0x000fc600078e001e */
[----:B------:R-:W-:Y:S01]  /*1ea0*/  @P3 IMAD.MOV.U32 R25, RZ, RZ, R30 ;  /* 0x000000ffff193224 */ /* 0x000fe200078e001e */
[----:B------:R-:W-:Y:S01]  /*1eb0*/  @P3 MOV R23, R31 ;  /* 0x0000001f00173202 */ /* 0x000fe20000000f00 */
[----:B------:R-:W-:Y:S01]  /*1ec0*/  @P4 IMAD.MOV.U32 R25, RZ, RZ, R31 ;  /* 0x000000ffff194224 */ /* 0x000fe200078e001f */
[----:B------:R-:W-:Y:S01]  /*1ed0*/  @P5 MOV R25, R35 ;  /* 0x0000002300195202 */ /* 0x000fe20000000f00 */
[----:B------:R-:W-:Y:S01]  /*1ee0*/  @P4 IMAD.MOV.U32 R23, RZ, RZ, R35 ;  /* 0x000000ffff174224 */ /* 0x000fe200078e0023 */
[----:B------:R-:W-:Y:S06]  /*1ef0*/  @!P6 BRA `(.L_x_21) ;  /* 0x00000000002ce947 */ /* 0x000fec0003800000 */
[----:B------:R-:W-:Y:S01]  /*1f00*/  @P0 IMAD.MOV.U32 R34, RZ, RZ, R26 ;  /* 0x000000ffff220224 */ /* 0x000fe200078e001a */
[----:B------:R-:W-:Y:S01]  /*1f10*/  ISETP.EQ.AND P0, PT, R33, 0x8, PT ;  /* 0x000000082100780c */ /* 0x000fe20003f02270 */
[----:B------:R-:W-:Y:S01]  /*1f20*/  @P1 IMAD.MOV.U32 R34, RZ, RZ, R27 ;  /* 0x000000ffff221224 */ /* 0x000fe200078e001b */
[----:B------:R-:W-:Y:S01]  /*1f30*/  @P2 MOV R34, R28 ;  /* 0x0000001c00222202 */ /* 0x000fe20000000f00 */
[----:B------:R-:W-:Y:S01]  /*1f40*/  @P3 IMAD.MOV.U32 R34, RZ, RZ, R29 ;  /* 0x000000ffff223224 */ /* 0x000fe200078e001d */
[----:B------:R-:W-:Y:S01]  /*1f50*/  LOP3.LUT R24, R24, 0x1f, RZ, 0xc0, !PT ;  /* 0x0000001f18187812 */ /* 0x000fe200078ec0ff */
[----:B------:R-:W-:Y:S01]  /*1f60*/  @P4 IMAD.MOV.U32 R34, RZ, RZ, R30 ;  /* 0x000000ffff224224 */ /* 0x000fe200078e001e */
[----:B------:R-:W-:Y:S02]  /*1f70*/  @P5 MOV R34, R31 ;  /* 0x0000001f00225202 */ /* 0x000fe40000000f00 */
[----:B------:R-:W-:-:S05]  /*1f80*/  SHF.L.W.U32.HI R23, R25, R24, R23 ;  /* 0x0000001819177219 */ /* 0x000fca0000010e17 */
[----:B------:R-:W-:-:S05]  /*1f90*/  @P0 IMAD.MOV.U32 R34, RZ, RZ, R35 ;  /* 0x000000ffff220224 */ /* 0x000fca00078e0023 */
[----:B------:R-:W-:-:S07]  /*1fa0*/  SHF.L.W.U32.HI R25, R34, R24, R25 ;  /* 0x0000001822197219 */ /* 0x000fce0000010e19 */
.L_x_21:
[C---:B------:R-:W-:Y:S01]  /*1fb0*/  SHF.L.W.U32.HI R33, R25.reuse, 0x2, R23 ;  /* 0x0000000219217819 */ /* 0x040fe20000010e17 */
[----:B------:R-:W-:Y:S01]  /*1fc0*/  IMAD.SHL.U32 R25, R25, 0x4, RZ ;  /* 0x0000000419197824 */ /* 0x000fe200078e00ff */
[----:B------:R-:W-:Y:S01]  /*1fd0*/  UMOV UR4, 0x54442d19 ;  /* 0x54442d1900047882 */ /* 0x000fe20000000000 */
[----:B------:R-:W-:Y:S01]  /*1fe0*/  UMOV UR5, 0x3bf921fb ;  /* 0x3bf921fb00057882 */ /* 0x000fe20000000000 */
[----:B------:R-:W-:Y:S02]  /*1ff0*/  SHF.R.S32.HI R34, RZ, 0x1f, R33 ;  /* 0x0000001fff227819 */ /* 0x000fe40000011421 */
[----:B------:R-:W-:Y:S02]  /*2000*/  ISETP.GE.AND P1, PT, R10, RZ, PT ;  /* 0x000000ff0a00720c */ /* 0x000fe40003f26270 */
[C---:B------:R-:W-:Y:S02]  /*2010*/  LOP3.LUT R24, R34.reuse, R25, RZ, 0x3c, !PT ;  /* 0x0000001922187212 */ /* 0x040fe400078e3cff */
[----:B------:R-:W-:-:S02]  /*2020*/  LOP3.LUT R25, R34, R33, RZ, 0x3c, !PT ;  /* 0x0000002122197212 */ /* 0x000fc400078e3cff */
[----:B------:R-:W-:Y:S02]  /*2030*/  SHF.R.U32.HI R36, RZ, 0x1e, R23 ;  /* 0x0000001eff247819 */ /* 0x000fe40000011617 */
[C---:B------:R-:W-:Y:S02]  /*2040*/  LOP3.LUT R23, R33.reuse, R10, RZ, 0x3c, !PT ;  /* 0x0000000a21177212 */ /* 0x040fe400078e3cff */
[----:B------:R-:W0:Y:S01]  /*2050*/  I2F.F64.S64 R24, R24 ;  /* 0x0000001800187312 */ /* 0x000e220000301c00 */
[----:B------:R-:W-:Y:S02]  /*2060*/  LEA.HI R33, R33, R36, RZ, 0x1 ;  /* 0x0000002421217211 */ /* 0x000fe400078f08ff */
[----:B------:R-:W-:Y:S02]  /*2070*/  ISETP.GE.AND P0, PT, R23, RZ, PT ;  /* 0x000000ff1700720c */ /* 0x000fe40003f06270 */
[----:B------:R-:W-:-:S05]  /*2080*/  IADD3 R23, PT, PT, -R33, RZ, RZ ;  /* 0x000000ff21177210 */ /* 0x000fca0007ffe1ff */
[----:B------:R-:W-:Y:S01]  /*2090*/  @!P1 IMAD.MOV.U32 R33, RZ, RZ, R23 ;  /* 0x000000ffff219224 */ /* 0x000fe200078e0017 */
[----:B0-----:R-:W-:-:S10]  /*20a0*/  DMUL R34, R24, UR4 ;  /* 0x0000000418227c28 */ /* 0x001fd40008000000 */
[----:B------:R-:W0:Y:S02]  /*20b0*/  F2F.F32.F64 R34, R34 ;  /* 0x0000002200227310 */ /* 0x000e240000301000 */
[----:B0-----:R-:W-:Y:S01]  /*20c0*/  FSEL R23, -R34, R34, !P0 ;  /* 0x0000002222177208 */ /* 0x001fe20004000100 */
[----:B------:R-:W-:Y:S06]  /*20d0*/  BRA `(.L_x_18) ;  /* 0x0000000000087947 */ /* 0x000fec0003800000 */
.L_x_19:
[----:B------:R-:W-:Y:S01]  /*20e0*/  FMUL R23, RZ, R10 ;  /* 0x0000000aff177220 */ /* 0x000fe20000400000 */
[----:B------:R-:W-:-:S07]  /*20f0*/  IMAD.MOV.U32 R33, RZ, RZ, RZ ;  /* 0x000000ffff217224 */ /* 0x000fce00078e00ff */
.L_x_18:
[----:B------:R-:W-:Y:S01]  /*2100*/  MOV R25, 0x37cbac00 ;  /* 0x37cbac0000197802 */ /* 0x000fe20000000f00 */
[----:B------:R-:W-:Y:S01]  /*2110*/  FMUL R24, R23, R23 ;  /* 0x0000001717187220 */ /* 0x000fe20000400000 */
[C---:B------:R-:W-:Y:S01]  /*2120*/  LOP3.LUT R34, R33.reuse, 0x1, RZ, 0xc0, !PT ;  /* 0x0000000121227812 */ /* 0x040fe200078ec0ff */
[----:B------:R-:W-:Y:S01]  /*2130*/  IMAD.MOV.U32 R35, RZ, RZ, 0x3c0885e4 ;  /* 0x3c0885e4ff237424 */ /* 0x000fe200078e00ff */
[----:B------:R-:W-:Y:S01]  /*2140*/  LOP3.LUT P1, RZ, R33, 0x2, RZ, 0xc0, !PT ;  /* 0x0000000221ff7812 */ /* 0x000fe2000782c0ff */
[----:B------:R-:W-:Y:S01]  /*2150*/  FFMA R25, R24, R25, -0.0013887860113754868507 ;  /* 0xbab607ed18197423 */ /* 0x000fe20000000019 */
[----:B------:R-:W-:Y:S01]  /*2160*/  ISETP.NE.U32.AND P0, PT, R34, 0x1, PT ;  /* 0x000000012200780c */ /* 0x000fe20003f05070 */
[----:B------:R-:W-:Y:S01]  /*2170*/  IMAD.MOV.U32 R33, RZ, RZ, R17 ;  /* 0x000000ffff217224 */ /* 0x000fe200078e0011 */
[----:B------:R-:W-:Y:S02]  /*2180*/  ISETP.NE.AND P2, PT, R32, RZ, PT ;  /* 0x000000ff2000720c */ /* 0x000fe40003f45270 */
[----:B------:R-:W-:-:S02]  /*2190*/  FSEL R25, R25, -0.00019574658654164522886, !P0 ;  /* 0xb94d415319197808 */ /* 0x000fc40004000000 */
[----:B------:R-:W-:Y:S02]  /*21a0*/  FSEL R35, R35, 0.041666727513074874878, P0 ;  /* 0x3d2aaabb23237808 */ /* 0x000fe40000000000 */
[----:B------:R-:W-:Y:S02]  /*21b0*/  FSEL R34, -R21, -0.4999999701976776123, P0 ;  /* 0xbeffffff15227808 */ /* 0x000fe40000000100 */
[----:B------:R-:W-:Y:S01]  /*21c0*/  FSEL R23, R23, 1, P0 ;  /* 0x3f80000017177808 */ /* 0x000fe20000000000 */
[----:B------:R-:W-:-:S04]  /*21d0*/  FFMA R25, R24, R25, R35 ;  /* 0x0000001918197223 */ /* 0x000fc80000000023 */
[C---:B------:R-:W-:Y:S01]  /*21e0*/  FFMA R25, R24.reuse, R25, R34 ;  /* 0x0000001918197223 */ /* 0x040fe20000000022 */
[----:B------:R-:W-:Y:S01]  /*21f0*/  FFMA R24, R24, R23, RZ ;  /* 0x0000001718187223 */ /* 0x000fe200000000ff */
[----:B-----5:R-:W-:-:S03]  /*2200*/  FADD R34, R3, -R12 ;  /* 0x8000000c03227221 */ /* 0x020fc60000000000 */
[----:B------:R-:W-:Y:S01]  /*2210*/  FFMA R23, R24, R25, R23 ;  /* 0x0000001918177223 */ /* 0x000fe20000000017 */
[----:B------:R-:W-:-:S03]  /*2220*/  FADD R24, R4, -R11 ;  /* 0x8000000b04187221 */ /* 0x000fc60000000000 */
[----:B------:R-:W-:-:S04]  /*2230*/  @P1 FADD R23, RZ, -R23 ;  /* 0x80000017ff171221 */ /* 0x000fc80000000000 */
[----:B------:R-:W-:Y:S01]  /*2240*/  FMUL R25, R24, R23 ;  /* 0x0000001718197220 */ /* 0x000fe20000400000 */
[----:B------:R-:W-:-:S03]  /*2250*/  MOV R23, R16 ;  /* 0x0000001000177202 */ /* 0x000fc60000000f00 */
[----:B------:R-:W-:Y:S01]  /*2260*/  FFMA R20, R34, R20, R25 ;  /* 0x0000001422147223 */ /* 0x000fe20000000019 */
[----:B------:R-:W-:Y:S06]  /*2270*/  @!P2 BRA `(.L_x_22) ;  /* 0x000000040068a947 */ /* 0x000fec0003800000 */
[----:B------:R-:W-:-:S13]  /*2280*/  FSETP.NEU.AND P0, PT, |R10|, +INF , PT ;  /* 0x7f8000000a00780b */ /* 0x000fda0003f0d200 */
[----:B------:R-:W-:Y:S05]  /*2290*/  @!P0 BRA `(.L_x_23) ;  /* 0x0000000400588947 */ /* 0x000fea0003800000 */
[----:B------:R-:W-:Y:S01]  /*22a0*/  IMAD.SHL.U32 R34, R10, 0x100, RZ ;  /* 0x000001000a227824 */ /* 0x000fe200078e00ff */
[----:B------:R-:W-:Y:S01]  /*22b0*/  MOV R33, RZ ;  /* 0x000000ff00217202 */ /* 0x000fe20000000f00 */
[----:B------:R-:W-:Y:S02]  /*22c0*/  IMAD.MOV.U32 R35, RZ, RZ, RZ ;  /* 0x000000ffff237224 */ /* 0x000fe400078e00ff */
[----:B------:R-:W-:Y:S01]  /*22d0*/  IMAD.MOV.U32 R23, RZ, RZ, RZ ;  /* 0x000000ffff177224 */ /* 0x000fe200078e00ff */
[----:B------:R-:W-:-:S07]  /*22e0*/  LOP3.LUT R34, R34, 0x80000000, RZ, 0xfc, !PT ;  /* 0x8000000022227812 */ /* 0x000fce00078efcff */
.L_x_24:
[----:B------:R-:W0:Y:S02]  /*22f0*/  LDC.64 R24, c[0x4][RZ] ;  /* 0x01000000ff187b82 */ /* 0x000e240000000a00 */
[----:B0-----:R-:W-:-:S05]  /*2300*/  IMAD.WIDE.U32 R36, R23, 0x4, R24 ;  /* 0x0000000417247825 */ /* 0x001fca00078e0018 */
[----:B------:R0:W2:Y:S02]  /*2310*/  LDG.E.CONSTANT R25, desc[UR8][R36.64] ;  /* 0x0000000824197981 */ /* 0x0000a4000c1e9900 */
[C---:B0-----:R-:W-:Y:S02]  /*2320*/  IMAD.SHL.U32 R36, R23.reuse, 0x4, RZ ;  /* 0x0000000417247824 */ /* 0x041fe400078e00ff */
[----:B------:R-:W-:-:S03]  /*2330*/  VIADD R23, R23, 0x1 ;  /* 0x0000000117177836 */ /* 0x000fc60000000000 */
[C---:B------:R-:W-:Y:S02]  /*2340*/  ISETP.EQ.AND P4, PT, R36.reuse, RZ, PT ;  /* 0x000000ff2400720c */ /* 0x040fe40003f82270 */
[C---:B------:R-:W-:Y:S02]  /*2350*/  ISETP.EQ.AND P1, PT, R36.reuse, 0x8, PT ;  /* 0x000000082400780c */ /* 0x040fe40003f22270 */
[C---:B------:R-:W-:Y:S02]  /*2360*/  ISETP.EQ.AND P2, PT, R36.reuse, 0xc, PT ;  /* 0x0000000c2400780c */ /* 0x040fe40003f42270 */
[----:B------:R-:W-:Y:S01]  /*2370*/  ISETP.EQ.AND P3, PT, R36, 0x10, PT ;  /* 0x000000102400780c */ /* 0x000fe20003f62270 */
[----:B--2---:R-:W-:-:S03]  /*2380*/  IMAD.WIDE.U32 R24, R25, R34, RZ ;  /* 0x0000002219187225 */ /* 0x004fc600078e00ff */
[----:B------:R-:W-:-:S04]  /*2390*/  IADD3 R24, P0, PT, R24, R35, RZ ;  /* 0x0000002318187210 */ /* 0x000fc80007f1e0ff */
[----:B------:R-:W-:Y:S01]  /*23a0*/  IADD3.X R35, PT, PT, R25, R33, RZ, P0, !PT ;  /* 0x0000002119237210 */ /* 0x000fe200007fe4ff */
[--C-:B------:R-:W-:Y:S01]  /*23b0*/  @P4 IMAD.MOV.U32 R26, RZ, RZ, R24.reuse ;  /* 0x000000ffff1a4224 */ /* 0x100fe200078e0018 */
[C---:B------:R-:W-:Y:S01]  /*23c0*/  ISETP.EQ.AND P0, PT, R36.reuse, 0x4, PT ;  /* 0x000000042400780c */ /* 0x040fe20003f02270 */
[--C-:B------:R-:W-:Y:S01]  /*23d0*/  @P1 IMAD.MOV.U32 R28, RZ, RZ, R24.reuse ;  /* 0x000000ffff1c1224 */ /* 0x100fe200078e0018 */
[----:B------:R-:W-:Y:S01]  /*23e0*/  ISETP.EQ.AND P4, PT, R36, 0x14, PT ;  /* 0x000000142400780c */ /* 0x000fe20003f82270 */
[----:B------:R-:W-:Y:S01]  /*23f0*/  @P2 IMAD.MOV.U32 R29, RZ, RZ, R24 ;  /* 0x000000ffff1d2224 */ /* 0x000fe200078e0018 */
[----:B------:R-:W-:-:S09]  /*2400*/  @P3 MOV R30, R24 ;  /* 0x00000018001e3202 */ /* 0x000fd20000000f00 */
[----:B------:R-:W-:Y:S02]  /*2410*/  @P0 MOV R27, R24 ;  /* 0x00000018001b0202 */ /* 0x000fe40000000f00 */
[----:B------:R-:W-:Y:S01]  /*2420*/  ISETP.NE.AND P0, PT, R23, 0x6, PT ;  /* 0x000000061700780c */ /* 0x000fe20003f05270 */
[----:B------:R-:W-:-:S12]  /*2430*/  @P4 IMAD.MOV.U32 R31, RZ, RZ, R24 ;  /* 0x000000ffff1f4224 */ /* 0x000fd800078e0018 */
[----:B------:R-:W-:Y:S05]  /*2440*/  @P0 BRA `(.L_x_24) ;  /* 0xfffffffc00a80947 */ /* 0x000fea000383ffff */
        /* <DEDUP_REMOVED lines=40> */
.L_x_25:
        /* <DEDUP_REMOVED lines=19> */
.L_x_23:
[----:B------:R-:W-:Y:S01]  /*2800*/  FMUL R23, RZ, R10 ;  /* 0x0000000aff177220 */ /* 0x000fe20000400000 */
[----:B------:R-:W-:-:S07]  /*2810*/  IMAD.MOV.U32 R33, RZ, RZ, RZ ;  /* 0x000000ffff217224 */ /* 0x000fce00078e00ff */
.L_x_22:
[----:B------:R-:W-:Y:S01]  /*2820*/  ISETP.NE.AND P2, PT, R32, RZ, PT ;  /* 0x000000ff2000720c */ /* 0x000fe20003f45270 */
[----:B------:R-:W-:Y:S01]  /*2830*/  IMAD.MOV.U32 R25, RZ, RZ, 0x37cbac00 ;  /* 0x37cbac00ff197424 */ /* 0x000fe200078e00ff */
[----:B------:R-:W-:Y:S01]  /*2840*/  LOP3.LUT R24, R33, 0x1, RZ, 0xc0, !PT ;  /* 0x0000000121187812 */ /* 0x000fe200078ec0ff */
[----:B------:R-:W-:Y:S01]  /*2850*/  FMUL R32, R23, R23 ;  /* 0x0000001717207220 */ /* 0x000fe20000400000 */
[----:B------:R-:W-:Y:S02]  /*2860*/  LOP3.LUT P1, RZ, R33, 0x2, RZ, 0xc0, !PT ;  /* 0x0000000221ff7812 */ /* 0x000fe4000782c0ff */
[----:B------:R-:W-:Y:S01]  /*2870*/  ISETP.NE.U32.AND P0, PT, R24, 0x1, PT ;  /* 0x000000011800780c */ /* 0x000fe20003f05070 */
[----:B------:R-:W-:Y:S01]  /*2880*/  FFMA R33, R32, R25, -0.0013887860113754868507 ;  /* 0xbab607ed20217423 */ /* 0x000fe20000000019 */
[----:B------:R-:W-:Y:S02]  /*2890*/  MOV R24, 0x3c0885e4 ;  /* 0x3c0885e400187802 */ /* 0x000fe40000000f00 */
[----:B------:R-:W-:-:S02]  /*28a0*/  FSEL R34, -R21, -0.4999999701976776123, P0 ;  /* 0xbeffffff15227808 */ /* 0x000fc40000000100 */
[----:B------:R-:W-:Y:S02]  /*28b0*/  FSEL R33, R33, -0.00019574658654164522886, !P0 ;  /* 0xb94d415321217808 */ /* 0x000fe40004000000 */
[----:B------:R-:W-:Y:S02]  /*28c0*/  FSEL R35, R24, 0.041666727513074874878, P0 ;  /* 0x3d2aaabb18237808 */ /* 0x000fe40000000000 */
[----:B------:R-:W-:-:S03]  /*28d0*/  FSEL R23, R23, 1, P0 ;  /* 0x3f80000017177808 */ /* 0x000fc60000000000 */
[----:B------:R-:W-:-:S04]  /*28e0*/  FFMA R33, R32, R33, R35 ;  /* 0x0000002120217223 */ /* 0x000fc80000000023 */
[C---:B------:R-:W-:Y:S01]  /*28f0*/  FFMA R33, R32.reuse, R33, R34 ;  /* 0x0000002120217223 */ /* 0x040fe20000000022 */
[----:B------:R-:W-:-:S04]  /*2900*/  FFMA R32, R32, R23, RZ ;  /* 0x0000001720207223 */ /* 0x000fc800000000ff */
        /* <DEDUP_REMOVED lines=10> */
.L_x_28:
[----:B------:R-:W0:Y:S02]  /*29b0*/  LDC.64 R16, c[0x4][RZ] ;  /* 0x01000000ff107b82 */ /* 0x000e240000000a00 */
[----:B0-----:R-:W-:-:S06]  /*29c0*/  IMAD.WIDE.U32 R16, R33, 0x4, R16 ;  /* 0x0000000421107825 */ /* 0x001fcc00078e0010 */
[----:B------:R-:W2:Y:S01]  /*29d0*/  LDG.E.CONSTANT R17, desc[UR8][R16.64] ;  /* 0x0000000810117981 */ /* 0x000ea2000c1e9900 */
[C---:B------:R-:W-:Y:S01]  /*29e0*/  SHF.L.U32 R34, R33.reuse, 0x2, RZ ;  /* 0x0000000221227819 */ /* 0x040fe200000006ff */
[----:B------:R-:W-:-:S03]  /*29f0*/  VIADD R33, R33, 0x1 ;  /* 0x0000000121217836 */ /* 0x000fc60000000000 */
[C---:B------:R-:W-:Y:S02]  /*2a00*/  ISETP.EQ.AND P5, PT, R34.reuse, RZ, PT ;  /* 0x000000ff2200720c */ /* 0x040fe40003fa2270 */
[C---:B------:R-:W-:Y:S02]  /*2a10*/  ISETP.EQ.AND P1, PT, R34.reuse, 0x8, PT ;  /* 0x000000082200780c */ /* 0x040fe40003f22270 */
[C---:B------:R-:W-:Y:S02]  /*2a20*/  ISETP.EQ.AND P2, PT, R34.reuse, 0xc, PT ;  /* 0x0000000c2200780c */ /* 0x040fe40003f42270 */
[C---:B------:R-:W-:Y:S02]  /*2a30*/  ISETP.EQ.AND P3, PT, R34.reuse, 0x10, PT ;  /* 0x000000102200780c */ /* 0x040fe40003f62270 */
[----:B------:R-:W-:Y:S01]  /*2a40*/  ISETP.EQ.AND P4, PT, R34, 0x14, PT ;  /* 0x000000142200780c */ /* 0x000fe20003f82270 */
[----:B--2---:R-:W-:-:S03]  /*2a50*/  IMAD.WIDE.U32 R16, R17, R32, RZ ;  /* 0x0000002011107225 */ /* 0x004fc600078e00ff */
[----:B------:R-:W-:-:S07]  /*2a60*/  IADD3 R36, P0, PT, R16, R37, RZ ;  /* 0x0000002510247210 */ /* 0x000fce0007f1e0ff */
[----:B------:R-:W-:Y:S01]  /*2a70*/  @P3 MOV R30, R36 ;  /* 0x00000024001e3202 */ /* 0x000fe20000000f00 */
[--C-:B------:R-:W-:Y:S01]  /*2a80*/  @P5 IMAD.MOV.U32 R26, RZ, RZ, R36.reuse ;  /* 0x000000ffff1a5224 */ /* 0x100fe200078e0024 */
[----:B------:R-:W-:Y:S01]  /*2a90*/  ISETP.NE.AND P5, PT, R33, 0x6, PT ;  /* 0x000000062100780c */ /* 0x000fe20003fa5270 */
[----:B------:R-:W-:Y:S01]  /*2aa0*/  IMAD.X R37, R17, 0x1, R35, P0 ;  /* 0x0000000111257824 */ /* 0x000fe200000e0623 */
[----:B------:R-:W-:Y:S01]  /*2ab0*/  ISETP.EQ.AND P0, PT, R34, 0x4, PT ;  /* 0x000000042200780c */ /* 0x000fe20003f02270 */
[--C-:B------:R-:W-:Y:S02]  /*2ac0*/  @P1 IMAD.MOV.U32 R28, RZ, RZ, R36.reuse ;  /* 0x000000ffff1c1224 */ /* 0x100fe400078e0024 */
[--C-:B------:R-:W-:Y:S02]  /*2ad0*/  @P2 IMAD.MOV.U32 R29, RZ, RZ, R36.reuse ;  /* 0x000000ffff1d2224 */ /* 0x100fe400078e0024 */
[----:B------:R-:W-:-:S08]  /*2ae0*/  @P4 IMAD.MOV.U32 R31, RZ, RZ, R36 ;  /* 0x000000ffff1f4224 */ /* 0x000fd000078e0024 */
[----:B------:R-:W-:Y:S01]  /*2af0*/  @P0 MOV R27, R36 ;  /* 0x00000024001b0202 */ /* 0x000fe20000000f00 */
        /* <DEDUP_REMOVED lines=11> */
[C---:B------:R-:W-:Y:S02]  /*2bb0*/  ISETP.EQ.AND P2, PT, R34.reuse, -0x8, PT ;  /* 0xfffffff82200780c */ /* 0x040fe40003f42270 */
[----:B------:R-:W-:-:S03]  /*2bc0*/  ISETP.EQ.AND P5, PT, R34, 0x4, PT ;  /* 0x000000042200780c */ /* 0x000fc60003fa2270 */
[--C-:B------:R-:W-:Y:S01]  /*2bd0*/  @P3 IMAD.MOV.U32 R16, RZ, RZ, R26.reuse ;  /* 0x000000ffff103224 */ /* 0x100fe200078e001a */
[C---:B------:R-:W-:Y:S01]  /*2be0*/  ISETP.EQ.AND P3, PT, R34.reuse, -0x4, PT ;  /* 0xfffffffc2200780c */ /* 0x040fe20003f62270 */
[----:B------:R-:W-:Y:S01]  /*2bf0*/  @P4 IMAD.MOV.U32 R32, RZ, RZ, R26 ;  /* 0x000000ffff204224 */ /* 0x000fe200078e001a */
[----:B------:R-:W-:Y:S01]  /*2c00*/  @P4 MOV R16, R27 ;  /* 0x0000001b00104202 */ /* 0x000fe20000000f00 */
[----:B------:R-:W-:Y:S01]  /*2c10*/  @P0 IMAD.MOV.U32 R32, RZ, RZ, R27 ;  /* 0x000000ffff200224 */ /* 0x000fe200078e001b */
[----:B------:R-:W-:Y:S01]  /*2c20*/  ISETP.EQ.AND P4, PT, R34, RZ, PT ;  /* 0x000000ff2200720c */ /* 0x000fe20003f82270 */
[----:B------:R-:W-:Y:S01]  /*2c30*/  @P0 IMAD.MOV.U32 R16, RZ, RZ, R28 ;  /* 0x000000ffff100224 */ /* 0x000fe200078e001c */
[----:B------:R-:W-:Y:S01]  /*2c40*/  @P1 MOV R32, R28 ;  /* 0x0000001c00201202 */ /* 0x000fe20000000f00 */
[--C-:B------:R-:W-:Y:S01]  /*2c50*/  @P1 IMAD.MOV.U32 R16, RZ, RZ, R29.reuse ;  /* 0x000000ffff101224 */ /* 0x100fe200078e001d */
[----:B------:R-:W-:Y:S01]  /*2c60*/  @P2 MOV R16, R30 ;  /* 0x0000001e00102202 */ /* 0x000fe20000000f00 */
[----:B------:R-:W-:-:S04]  /*2c70*/  @P2 IMAD.MOV.U32 R32, RZ, RZ, R29 ;  /* 0x000000ffff202224 */ /* 0x000fc800078e001d */
[----:B------:R-:W-:Y:S02]  /*2c80*/  @P3 IMAD.MOV.U32 R32, RZ, RZ, R30 ;  /* 0x000000ffff203224 */ /* 0x000fe400078e001e */
[----:B------:R-:W-:Y:S02]  /*2c90*/  @P3 IMAD.MOV.U32 R16, RZ, RZ, R31 ;  /* 0x000000ffff103224 */ /* 0x000fe400078e001f */
[----:B------:R-:W-:Y:S01]  /*2ca0*/  @P4 MOV R32, R31 ;  /* 0x0000001f00204202 */ /* 0x000fe20000000f00 */
        /* <DEDUP_REMOVED lines=14> */
.L_x_29:
[C-C-:B------:R-:W-:Y:S01]  /*2d90*/  SHF.L.W.U32.HI R37, R32.reuse, 0x2, R16.reuse ;  /* 0x0000000220257819 */ /* 0x140fe20000010e10 */
        /* <DEDUP_REMOVED lines=8> */
[C---:B------:R-:W-:Y:S02]  /*2e20*/  LEA.HI R17, R37.reuse, R16, RZ, 0x1 ;  /* 0x0000001025117211 */ /* 0x040fe400078f08ff */
[----:B------:R-:W0:Y:S01]  /*2e30*/  I2F.F64.S64 R32, R32 ;  /* 0x0000002000207312 */ /* 0x000e220000301c00 */
[----:B------:R-:W-:Y:S02]  /*2e40*/  LOP3.LUT R37, R37, R10, RZ, 0x3c, !PT ;  /* 0x0000000a25257212 */ /* 0x000fe400078e3cff */
[----:B------:R-:W-:Y:S02]  /*2e50*/  IMAD.MOV R16, RZ, RZ, -R17 ;  /* 0x000000ffff107224 */ /* 0x000fe400078e0a11 */
[----:B------:R-:W-:-:S04]  /*2e60*/  ISETP.GE.AND P0, PT, R37, RZ, PT ;  /* 0x000000ff2500720c */ /* 0x000fc80003f06270 */
[----:B------:R-:W-:Y:S01]  /*2e70*/  @!P1 MOV R17, R16 ;  /* 0x0000001000119202 */ /* 0x000fe20000000f00 */
[----:B0-----:R-:W-:-:S10]  /*2e80*/  DMUL R34, R32, UR4 ;  /* 0x0000000420227c28 */ /* 0x001fd40008000000 */
[----:B------:R-:W0:Y:S02]  /*2e90*/  F2F.F32.F64 R34, R34 ;  /* 0x0000002200227310 */ /* 0x000e240000301000 */
[----:B0-----:R-:W-:Y:S01]  /*2ea0*/  FSEL R16, -R34, R34, !P0 ;  /* 0x0000002222107208 */ /* 0x001fe20004000100 */
[----:B------:R-:W-:Y:S06]  /*2eb0*/  BRA `(.L_x_26) ;  /* 0x0000000000087947 */ /* 0x000fec0003800000 */
.L_x_27:
[----:B------:R-:W-:Y:S01]  /*2ec0*/  FMUL R16, RZ, R10 ;  /* 0x0000000aff107220 */ /* 0x000fe20000400000 */
[----:B------:R-:W-:-:S07]  /*2ed0*/  IMAD.MOV.U32 R17, RZ, RZ, RZ ;  /* 0x000000ffff117224 */ /* 0x000fce00078e00ff */
.L_x_26:
[C---:B------:R-:W-:Y:S01]  /*2ee0*/  LOP3.LUT R33, R17.reuse, 0x1, RZ, 0xc0, !PT ;  /* 0x0000000111217812 */ /* 0x040fe200078ec0ff */
[----:B------:R-:W-:Y:S01]  /*2ef0*/  FMUL R32, R16, R16 ;  /* 0x0000001010207220 */ /* 0x000fe20000400000 */
[----:B------:R-:W-:Y:S01]  /*2f00*/  VIADD R17, R17, 0x1 ;  /* 0x0000000111117836 */ /* 0x000fe20000000000 */
[----:B------:R-:W-:Y:S01]  /*2f10*/  BSSY.RECONVERGENT B1, `(.L_x_13) ;  /* 0x0000058000017945 */ /* 0x000fe20003800200 */
[----:B------:R-:W-:Y:S01]  /*2f20*/  ISETP.NE.U32.AND P0, PT, R33, 0x1, PT ;  /* 0x000000012100780c */ /* 0x000fe20003f05070 */
[----:B------:R-:W-:Y:S02]  /*2f30*/  FFMA R25, R32, R25, -0.0013887860113754868507 ;  /* 0xbab607ed20197423 */ /* 0x000fe40000000019 */
[----:B------:R-:W-:Y:S02]  /*2f40*/  LOP3.LUT P1, RZ, R17, 0x2, RZ, 0xc0, !PT ;  /* 0x0000000211ff7812 */ /* 0x000fe4000782c0ff */
[----:B------:R-:W-:Y:S02]  /*2f50*/  FSEL R33, R24, 0.041666727513074874878, !P0 ;  /* 0x3d2aaabb18217808 */ /* 0x000fe40004000000 */
[----:B------:R-:W-:-:S02]  /*2f60*/  FSEL R25, R25, -0.00019574658654164522886, P0 ;  /* 0xb94d415319197808 */ /* 0x000fc40000000000 */
[----:B------:R-:W-:Y:S01]  /*2f70*/  FSEL R24, -R21, -0.4999999701976776123, !P0 ;  /* 0xbeffffff15187808 */ /* 0x000fe20004000100 */
[----:B------:R-:W-:Y:S01]  /*2f80*/  FMUL.D2 R21, R0, R9 ;  /* 0x0000000900157220 */ /* 0x000fe20000300000 */
[----:B------:R-:W-:Y:S01]  /*2f90*/  FSEL R16, R16, 1, !P0 ;  /* 0x3f80000010107808 */ /* 0x000fe20004000000 */
[----:B------:R-:W-:-:S03]  /*2fa0*/  FFMA R25, R32, R25, R33 ;  /* 0x0000001920197223 */ /* 0x000fc60000000021 */
[----:B------:R-:W-:Y:S01]  /*2fb0*/  FSETP.GTU.AND P0, PT, |R20|, R21, PT ;  /* 0x000000151400720b */ /* 0x000fe20003f0c200 */
[C---:B------:R-:W-:Y:S01]  /*2fc0*/  FFMA R24, R32.reuse, R25, R24 ;  /* 0x0000001920187223 */ /* 0x040fe20000000018 */
[----:B------:R-:W-:Y:S01]  /*2fd0*/  FFMA R17, R32, R16, RZ ;  /* 0x0000001020117223 */ /* 0x000fe200000000ff */
[----:B------:R-:W-:Y:S01]  /*2fe0*/  FADD R32, R3, -R12 ;  /* 0x8000000c03207221 */ /* 0x000fe20000000000 */
[----:B------:R-:W-:Y:S02]  /*2ff0*/  FADD R20, R4, -R11 ;  /* 0x8000000b04147221 */ /* 0x000fe40000000000 */
[----:B------:R-:W-:Y:S01]  /*3000*/  FFMA R16, R17, R24, R16 ;  /* 0x0000001811107223 */ /* 0x000fe20000000010 */
[----:B------:R-:W-:-:S03]  /*3010*/  FMUL R23, R32, R23 ;  /* 0x0000001720177220 */ /* 0x000fc60000400000 */
[----:B------:R-:W-:-:S04]  /*3020*/  @P1 FADD R16, RZ, -R16 ;  /* 0x80000010ff101221 */ /* 0x000fc80000000000 */
[----:B------:R-:W-:Y:S01]  /*3030*/  FFMA R23, R20, R16, -R23 ;  /* 0x0000001014177223 */ /* 0x000fe20000000817 */
[----:B------:R-:W-:Y:S06]  /*3040*/  @P0 BRA `(.L_x_30) ;  /* 0x0000000400100947 */ /* 0x000fec0003800000 */
[----:B------:R-:W-:Y:S01]  /*3050*/  FADD R17, R5, -R14 ;  /* 0x8000000e05117221 */ /* 0x000fe20000000000 */
[C---:B------:R-:W-:Y:S01]  /*3060*/  FMUL.D2 R20, R0.reuse, R8 ;  /* 0x0000000800147220 */ /* 0x040fe20000300000 */
[----:B------:R-:W-:-:S04]  /*3070*/  FMUL.D2 R16, R0, R7 ;  /* 0x0000000700107220 */ /* 0x000fc80000300000 */
[----:B------:R-:W-:-:S04]  /*3080*/  FSETP.GTU.AND P0, PT, |R17|, R20, PT ;  /* 0x000000141100720b */ /* 0x000fc80003f0c200 */
[----:B------:R-:W-:-:S13]  /*3090*/  FSETP.GTU.OR P0, PT, |R23|, R16, P0 ;  /* 0x000000101700720b */ /* 0x000fda000070c600 */
[----:B------:R-:W-:Y:S05]  /*30a0*/  @P0 BRA `(.L_x_30) ;  /* 0x0000000000f80947 */ /* 0x000fea0003800000 */
[----:B------:R-:W2:Y:S01]  /*30b0*/  LDG.E R20, desc[UR8][R18.64] ;  /* 0x0000000812147981 */ /* 0x000ea2000c1e1900 */
[----:B------:R-:W0:Y:S01]  /*30c0*/  LDC.64 R16, c[0x0][0x3c0] ;  /* 0x0000f000ff107b82 */ /* 0x000e220000000a00 */
[----:B------:R-:W-:Y:S01]  /*30d0*/  IMAD R23, R2, 0x7, RZ ;  /* 0x0000000702177824 */ /* 0x000fe200078e02ff */
[----:B------:R-:W1:Y:S03]  /*30e0*/  LDCU.64 UR4, c[0x0][0x390] ;  /* 0x00007200ff0477ac */ /* 0x000e660008000a00 */
[----:B--2---:R-:W-:-:S04]  /*30f0*/  IMAD R21, R20, 0x7, R23 ;  /* 0x0000000714157824 */ /* 0x004fc800078e0217 */
[----:B0-----:R-:W-:-:S05]  /*3100*/  IMAD.WIDE R20, R21, 0x4, R16 ;  /* 0x0000000415147825 */ /* 0x001fca00078e0210 */
[----:B------:R0:W-:Y:S04]  /*3110*/  STG.E desc[UR8][R20.64], R9 ;  /* 0x0000000914007986 */ /* 0x0001e8000c101908 */
[----:B------:R-:W2:Y:S01]  /*3120*/  LDG.E R24, desc[UR8][R18.64] ;  /* 0x0000000812187981 */ /* 0x000ea2000c1e1900 */
[----:B------:R-:W-:-:S05]  /*3130*/  IADD3 R25, PT, PT, R23, 0x1, RZ ;  /* 0x0000000117197810 */ /* 0x000fca0007ffe0ff */
[----:B--2---:R-:W-:-:S04]  /*3140*/  IMAD R25, R24, 0x7, R25 ;  /* 0x0000000718197824 */ /* 0x004fc800078e0219 */
[----:B------:R-:W-:-:S05]  /*3150*/  IMAD.WIDE R24, R25, 0x4, R16 ;  /* 0x0000000419187825 */ /* 0x000fca00078e0210 */
[----:B------:R2:W-:Y:S04]  /*3160*/  STG.E desc[UR8][R24.64], R7 ;  /* 0x0000000718007986 */ /* 0x0005e8000c101908 */
[----:B------:R-:W3:Y:S01]  /*3170*/  LDG.E R32, desc[UR8][R18.64] ;  /* 0x0000000812207981 */ /* 0x000ee2000c1e1900 */
[----:B------:R-:W-:-:S04]  /*3180*/  VIADD R33, R23, 0x2 ;  /* 0x0000000217217836 */ /* 0x000fc80000000000 */
[----:B---3--:R-:W-:-:S04]  /*3190*/  IMAD R33, R32, 0x7, R33 ;  /* 0x0000000720217824 */ /* 0x008fc800078e0221 */
[----:B------:R-:W-:-:S05]  /*31a0*/  IMAD.WIDE R32, R33, 0x4, R16 ;  /* 0x0000000421207825 */ /* 0x000fca00078e0210 */
[----:B------:R3:W-:Y:S04]  /*31b0*/  STG.E desc[UR8][R32.64], R8 ;  /* 0x0000000820007986 */ /* 0x0007e8000c101908 */
[----:B0-----:R-:W4:Y:S01]  /*31c0*/  LDG.E R9, desc[UR8][R18.64] ;  /* 0x0000000812097981 */ /* 0x001f22000c1e1900 */
[----:B------:R-:W-:-:S04]  /*31d0*/  VIADD R20, R23, 0x3 ;  /* 0x0000000317147836 */ /* 0x000fc80000000000 */
[----:B----4-:R-:W-:-:S04]  /*31e0*/  IMAD R9, R9, 0x7, R20 ;  /* 0x0000000709097824 */ /* 0x010fc800078e0214 */
[----:B------:R-:W-:-:S05]  /*31f0*/  IMAD.WIDE R20, R9, 0x4, R16 ;  /* 0x0000000409147825 */ /* 0x000fca00078e0210 */
[----:B------:R0:W-:Y:S04]  /*3200*/  STG.E desc[UR8][R20.64], R12 ;  /* 0x0000000c14007986 */ /* 0x0001e8000c101908 */
[----:B--2---:R-:W2:Y:S02]  /*3210*/  LDG.E R24, desc[UR8][R18.64] ;  /* 0x0000000812187981 */ /* 0x004ea4000c1e1900 */
[----:B--2---:R-:W-:-:S05]  /*3220*/  IMAD R24, R24, 0x7, R23 ;  /* 0x0000000718187824 */ /* 0x004fca00078e0217 */
[----:B------:R-:W-:-:S05]  /*3230*/  IADD3 R25, PT, PT, R24, 0x4, RZ ;  /* 0x0000000418197810 */ /* 0x000fca0007ffe0ff */
[----:B------:R-:W-:-:S05]  /*3240*/  IMAD.WIDE R24, R25, 0x4, R16 ;  /* 0x0000000419187825 */ /* 0x000fca00078e0210 */
[----:B------:R-:W-:Y:S04]  /*3250*/  STG.E desc[UR8][R24.64], R11 ;  /* 0x0000000b18007986 */ /* 0x000fe8000c101908 */
[----:B---3--:R-:W2:Y:S02]  /*3260*/  LDG.E R8, desc[UR8][R18.64] ;  /* 0x0000000812087981 */ /* 0x008ea4000c1e1900 */
[----:B--2---:R-:W-:-:S04]  /*3270*/  IMAD R8, R8, 0x7, R23 ;  /* 0x0000000708087824 */ /* 0x004fc800078e0217 */
[----:B------:R-:W-:-:S04]  /*3280*/  VIADD R9, R8, 0x5 ;  /* 0x0000000508097836 */ /* 0x000fc80000000000 */
[----:B------:R-:W-:-:S05]  /*3290*/  IMAD.WIDE R8, R9, 0x4, R16 ;  /* 0x0000000409087825 */ /* 0x000fca00078e0210 */
[----:B------:R2:W-:Y:S04]  /*32a0*/  STG.E desc[UR8][R8.64], R14 ;  /* 0x0000000e08007986 */ /* 0x0005e8000c101908 */
[----:B0-----:R-:W3:Y:S01]  /*32b0*/  LDG.E R12, desc[UR8][R18.64] ;  /* 0x00000008120c7981 */ /* 0x001ee2000c1e1900 */
[----:B-1----:R-:W-:Y:S02]  /*32c0*/  I2FP.F32.S32 R32, UR5 ;  /* 0x0000000500207c45 */ /* 0x002fe40008201400 */
[----:B------:R-:W-:Y:S02]  /*32d0*/  I2FP.F32.S32 R20, UR4 ;  /* 0x0000000400147c45 */ /* 0x000fe40008201400 */
[----:B------:R-:W-:Y:S01]  /*32e0*/  FSETP.GTU.AND P0, PT, R13, R32, PT ;  /* 0x000000200d00720b */ /* 0x000fe20003f0c000 */
[----:B--2---:R-:W0:Y:S03]  /*32f0*/  LDC.64 R8, c[0x0][0x3c8] ;  /* 0x0000f200ff087b82 */ /* 0x004e260000000a00 */
[----:B------:R-:W-:Y:S01]  /*3300*/  FSETP.LE.AND P0, PT, R15, R20, !P0 ;  /* 0x000000140f00720b */ /* 0x000fe20004703000 */
[----:B---3--:R-:W-:-:S04]  /*3310*/  IMAD R12, R12, 0x7, R23 ;  /* 0x000000070c0c7824 */ /* 0x008fc800078e0217 */
[----:B------:R-:W-:-:S08]  /*3320*/  VIADD R21, R12, 0x6 ;  /* 0x000000060c157836 */ /* 0x000fd00000000000 */
[----:B------:R-:W-:Y:S01]  /*3330*/  @!P0 IMAD.MOV.U32 R23, RZ, RZ, -0x1 ;  /* 0xffffffffff178424 */ /* 0x000fe200078e00ff */
[----:B------:R-:W1:Y:S01]  /*3340*/  LDC.64 R12, c[0x0][0x3d0] ;  /* 0x0000f400ff0c7b82 */ /* 0x000e620000000a00 */
[----:B------:R-:W-:-:S05]  /*3350*/  IMAD.WIDE R20, R21, 0x4, R16 ;  /* 0x0000000415147825 */ /* 0x000fca00078e0210 */
[----:B------:R2:W-:Y:S04]  /*3360*/  STG.E desc[UR8][R20.64], R10 ;  /* 0x0000000a14007986 */ /* 0x0005e8000c101908 */
[----:B------:R-:W3:Y:S02]  /*3370*/  @!P0 LDG.E R7, desc[UR8][R18.64] ;  /* 0x0000000812078981 */ /* 0x000ee4000c1e1900 */
[----:B---3--:R-:W-:-:S05]  /*3380*/  @!P0 IADD3 R7, PT, PT, R7, R2, RZ ;  /* 0x0000000207078210 */ /* 0x008fca0007ffe0ff */
[----:B0-----:R-:W-:-:S05]  /*3390*/  @!P0 IMAD.WIDE R24, R7, 0x4, R8 ;  /* 0x0000000407188825 */ /* 0x001fca00078e0208 */
[----:B------:R2:W-:Y:S04]  /*33a0*/  @!P0 STG.E desc[UR8][R24.64], R23 ;  /* 0x0000001718008986 */ /* 0x0005e8000c101908 */
[----:B------:R-:W3:Y:S02]  /*33b0*/  @!P0 LDG.E R7, desc[UR8][R18.64] ;  /* 0x0000000812078981 */ /* 0x000ee4000c1e1900 */
[----:B---3--:R-:W-:-:S05]  /*33c0*/  @!P0 IADD3 R7, PT, PT, R7, R2, RZ ;  /* 0x0000000207078210 */ /* 0x008fca0007ffe0ff */
[----:B-1----:R-:W-:-:S05]  /*33d0*/  @!P0 IMAD.WIDE R16, R7, 0x4, R12 ;  /* 0x0000000407108825 */ /* 0x002fca00078e020c */
[----:B------:R2:W-:Y:S04]  /*33e0*/  @!P0 STG.E desc[UR8][R16.64], R23 ;  /* 0x0000001710008986 */ /* 0x0005e8000c101908 */
[----:B------:R-:W3:Y:S01]  /*33f0*/  @P0 LDG.E R7, desc[UR8][R18.64] ;  /* 0x0000000812070981 */ /* 0x000ee2000c1e1900 */
[----:B------:R-:W-:Y:S01]  /*3400*/  @P0 MOV R11, 0x1 ;  /* 0x00000001000b0802 */ /* 0x000fe20000000f00 */
[----:B---3--:R-:W-:-:S04]  /*3410*/  @P0 IMAD.IADD R7, R7, 0x1, R2 ;  /* 0x0000000107070824 */ /* 0x008fc800078e0202 */
[----:B------:R-:W-:-:S05]  /*3420*/  @P0 IMAD.WIDE R8, R7, 0x4, R8 ;  /* 0x0000000407080825 */ /* 0x000fca00078e0208 */
[----:B------:R2:W-:Y:S04]  /*3430*/  @P0 STG.E desc[UR8][R8.64], R11 ;  /* 0x0000000b08000986 */ /* 0x0005e8000c101908 */
[----:B------:R-:W3:Y:S01]  /*3440*/  @P0 LDG.E R7, desc[UR8][R18.64] ;  /* 0x0000000812070981 */ /* 0x000ee2000c1e1900 */
[----:B------:R-:W0:Y:S01]  /*3450*/  @P0 F2I.TRUNC.NTZ R15, R15 ;  /* 0x0000000f000f0305 */ /* 0x000e22000020f100 */
[----:B---3--:R-:W-:-:S04]  /*3460*/  @P0 IMAD.IADD R7, R7, 0x1, R2 ;  /* 0x0000000107070824 */ /* 0x008fc800078e0202 */
[----:B------:R-:W-:-:S05]  /*3470*/  @P0 IMAD.WIDE R12, R7, 0x4, R12 ;  /* 0x00000004070c0825 */ /* 0x000fca00078e020c */
[----:B0-----:R2:W-:Y:S02]  /*3480*/  @P0 STG.E desc[UR8][R12.64], R15 ;  /* 0x0000000f0c000986 */ /* 0x0015e4000c101908 */
.L_x_30:
[----:B------:R-:W-:Y:S05]  /*3490*/  BSYNC.RECONVERGENT B1 ;  /* 0x0000000000017941 */ /* 0x000fea0003800200 */
.L_x_13:
[----:B------:R-:W-:-:S13]  /*34a0*/  ISETP.NE.AND P0, PT, R22, RZ, PT ;  /* 0x000000ff1600720c */ /* 0x000fda0003f05270 */
[----:B------:R-:W-:Y:S05]  /*34b0*/  @P0 BRA `(.L_x_31) ;  /* 0xffffffdc00540947 */ /* 0x000fea000383ffff */
[----:B------:R-:W0:Y:S02]  /*34c0*/  LDCU.64 UR4, c[0x0][0x3b0] ;  /* 0x00007600ff0477ac */ /* 0x000e240008000a00 */
[----:B0-----:R-:W-:-:S06]  /*34d0*/  UIMAD.WIDE UR4, UR6, 0x4, UR4 ;  /* 0x00000004060478a5 */ /* 0x001fcc000f8e0204 */
[----:B-----5:R-:W-:Y:S01]  /*34e0*/  IMAD.U32 R5, RZ, RZ, UR5 ;  /* 0x00000005ff057e24 */ /* 0x020fe2000f8e00ff */
[----:B------:R-:W-:-:S05]  /*34f0*/  MOV R4, UR4 ;  /* 0x0000000400047c02 */ /* 0x000fca0008000f00 */
[----:B------:R-:W3:Y:S01]  /*3500*/  LDG.E R5, desc[UR8][R4.64] ;  /* 0x0000000804057981 */ /* 0x000ee2000c1e1900 */
[----:B------:R-:W0:Y:S02]  /*3510*/  LDCU UR4, c[0x0][0x360] ;  /* 0x00006c00ff0477ac */ /* 0x000e240008000800 */
[----:B0-----:R-:W-:-:S04]  /*3520*/  IADD3 R2, PT, PT, R2, UR4, RZ ;  /* 0x0000000402027c10 */ /* 0x001fc8000fffe0ff */
[----:B---3--:R-:W-:-:S13]  /*3530*/  ISETP.GE.AND P0, PT, R2, R5, PT ;  /* 0x000000050200720c */ /* 0x008fda0003f06270 */
[----:B------:R-:W-:Y:S05]  /*3540*/  @!P0 BRA `(.L_x_32) ;  /* 0xffffffd800a08947 */ /* 0x000fea000383ffff */
.L_x_12:
[----:B------:R-:W-:Y:S05]  /*3550*/  BSYNC.RECONVERGENT B0 ;  /* 0x0000000000007941 */ /* 0x000fea0003800200 */
.L_x_11:
[----:B------:R-:W0:Y:S01]  /*3560*/  LDCU UR4, c[0x0][0x370] ;  /* 0x00006e00ff0477ac */ /* 0x000e220008000800 */
[----:B------:R-:W1:Y:S01]  /*3570*/  LDCU UR5, c[0x0][0x380] ;  /* 0x00007000ff0577ac */ /* 0x000e620008000800 */
[----:B0-----:R-:W-:-:S04]  /*3580*/  UIADD3 UR6, UPT, UPT, UR4, UR6, URZ ;  /* 0x0000000604067290 */ /* 0x001fc8000fffe0ff */
[----:B-1----:R-:W-:-:S09]  /*3590*/  UISETP.GE.AND UP0, UPT, UR6, UR5, UPT ;  /* 0x000000050600728c */ /* 0x002fd2000bf06270 */
[----:B------:R-:W-:Y:S05]  /*35a0*/  BRA.U !UP0, `(.L_x_6) ;  /* 0xffffffd908547547 */ /* 0x000fea000b83ffff */
[----:B------:R-:W-:Y:S05]  /*35b0*/  EXIT ;  /* 0x000000000000794d */ /* 0x000fea0003800000 */
.L_x_33:
[----:B------:R-:W-:-:S00]  /*35c0*/  BRA `(.L_x_33) ;  /* 0xfffffffc00fc7947 */ /* 0x000fc0000383ffff */
[----:B------:R-:W-:-:S00]  /*35d0*/  NOP ;  /* 0x0000000000007918 */ /* 0x000fc00000000000 */
        /* <DEDUP_REMOVED lines=10> */
.L_x_34:


//--------------------- .nv.global.init           --------------------------
	.section	.nv.global.init,"aw",@progbits
	.align	4
.nv.global.init:
	.type		__cudart_i2opi_f,@object
	.size		__cudart_i2opi_f,(.L_0 - __cudart_i2opi_f)
__cudart_i2opi_f:
        /*0000*/ 	.byte	0x41, 0x90, 0x43, 0x3c, 0x99, 0x95, 0x62, 0xdb, 0xc0, 0xdd, 0x34, 0xf5, 0xd1, 0x57, 0x27, 0xfc
        /*0010*/ 	.byte	0x29, 0x15, 0x44, 0x4e, 0x6e, 0x83, 0xf9, 0xa2
.L_0:


//--------------------- .nv.shared.reserved.0     --------------------------
	.section	.nv.shared.reserved.0,"aw",@nobits
	.weak		__nv_reservedSMEM_offset_0_alias
	.size		__nv_reservedSMEM_offset_0_alias, 0, 64
	.other		__nv_reservedSMEM_offset_0_alias,@"STO_CUDA_RESERVED_SHARED STV_DEFAULT"
__nv_reservedSMEM_offset_0_alias:
	.zero		0
	.zero		64


//--------------------- .nv.constant0._Z19get_bbox_gpu_kerneliiiiiifPKfS0_PKiPiPfS3_S3_ --------------------------
	.section	.nv.constant0._Z19get_bbox_gpu_kerneliiiiiifPKfS0_PKiPiPfS3_S3_,"a",@progbits
	.sectionflags	@""
	.align	4
.nv.constant0._Z19get_bbox_gpu_kerneliiiiiifPKfS0_PKiPiPfS3_S3_:
	.zero		984


//--------------------- SYMBOLS --------------------------

	.type		.nv.reservedSmem.offset0,@object
	.size		.nv.reservedSmem.offset0,0x4
